def matmul_kernel(
    a_ptr,
    b_ptr,
    c_ptr,
    M,
    N,
    K,
    stride_am,
    stride_ak,
    stride_bk,
    stride_bn,
    stride_cm,
    stride_cn,
    BLOCK_M: tl.constexpr,
    BLOCK_N: tl.constexpr,
    BLOCK_K: tl.constexpr,
    GROUP_M: tl.constexpr,
):
    pid = tl.program_id(axis=0)
    num_pid_m = tl.cdiv(M, BLOCK_M)
    num_pid_n = tl.cdiv(N, BLOCK_N)
    num_pid_in_group = GROUP_M * num_pid_n
    group_id = pid // num_pid_in_group
    first_pid_m = group_id * GROUP_M
    group_size_m = min(num_pid_m - first_pid_m, GROUP_M)
    pid_m = first_pid_m + ((pid % num_pid_in_group) % group_size_m)
    pid_n = (pid % num_pid_in_group) // group_size_m

    offs_am = (pid_m * BLOCK_M + tl.arange(0, BLOCK_M)) % M
    offs_bn = (pid_n * BLOCK_N + tl.arange(0, BLOCK_N)) % N
    offs_k = tl.arange(0, BLOCK_K)
    a_ptrs = a_ptr + offs_am[:, None] * stride_am + offs_k[None, :] * stride_ak
    b_ptrs = b_ptr + offs_k[:, None] * stride_bk + offs_bn[None, :] * stride_bn

    acc = tl.zeros((BLOCK_M, BLOCK_N), dtype=tl.float32)
    for kk in range(0, tl.cdiv(K, BLOCK_K)):
        a = tl.load(a_ptrs, mask=offs_k[None, :] < K - kk * BLOCK_K, other=0.0)
        b = tl.load(b_ptrs, mask=offs_k[:, None] < K - kk * BLOCK_K, other=0.0)
        acc = tl.dot(a, b, acc)
        a_ptrs += BLOCK_K * stride_ak
        b_ptrs += BLOCK_K * stride_bk

    c = acc.to(c_ptr.dtype.element_ty)
    offs_cm = pid_m * BLOCK_M + tl.arange(0, BLOCK_M)
    offs_cn = pid_n * BLOCK_N + tl.arange(0, BLOCK_N)
    c_ptrs = c_ptr + offs_cm[:, None] * stride_cm + offs_cn[None, :] * stride_cn
    mask = (offs_cm[:, None] < M) & (offs_cn[None, :] < N)
    tl.store(c_ptrs, c, mask=mask)

# config = {"BLOCK_K": 128, "BLOCK_M": 256, "BLOCK_N": 128, "GROUP_M": 8, "arch": "sm_90", "dtype": "fp8e5m2", "num_ctas": 1, "num_stages": 3, "num_warps": 16}
# arch = sm_90


// ===== COMPILED SASS (sm_90a) =====

	.target	sm_90a

	.elftype	@"ET_EXEC"


//--------------------- .note.nv.tkinfo           --------------------------
	.section	.note.nv.tkinfo,"",@"SHT_NOTE"
	.sectionflags	@"SHF_NOTE_NV_TKINFO"
	.tkinfo
        /*0018*/ 	.word	0x00000002
        /*0030*/ 	.string	""
        /*0030*/ 	.string	"ptxas"
        /*0030*/ 	.string	"Cuda compilation tools, release 13.0, V13.0.88"
        /*0030*/ 	.string	"Build cuda_13.0.r13.0/compiler.36424714_0"
        /*0030*/ 	.string	"-v  -suppress-debug-info  -lineinfo  -arch sm_90a "



//--------------------- .note.nv.cuinfo           --------------------------
	.section	.note.nv.cuinfo,"",@"SHT_NOTE"
	.sectionflags	@"SHF_NOTE_NV_CUINFO"
        /*0018*/ 	.short	0x0002
        /*001a*/ 	.short	0x005a
        /*001c*/ 	.short	0x0082
	.zero		2


//--------------------- .nv.info                  --------------------------
	.section	.nv.info,"",@"SHT_CUDA_INFO"
	.align	4


	//----- nvinfo : EIATTR_REGCOUNT
	.align		4
        /*0000*/ 	.byte	0x04, 0x2f
        /*0002*/ 	.short	(.L_1 - .L_0)
	.align		4
.L_0:
        /*0004*/ 	.word	index@(matmul_kernel)
        /*0008*/ 	.word	0x00000080


	//----- nvinfo : EIATTR_FRAME_SIZE
	.align		4
.L_1:
        /*000c*/ 	.byte	0x04, 0x11
        /*000e*/ 	.short	(.L_3 - .L_2)
	.align		4
.L_2:
        /*0010*/ 	.word	index@(matmul_kernel)
        /*0014*/ 	.word	0x00000260


	//----- nvinfo : EIATTR_MIN_STACK_SIZE
	.align		4
.L_3:
        /*0018*/ 	.byte	0x04, 0x12
        /*001a*/ 	.short	(.L_5 - .L_4)
	.align		4
.L_4:
        /*001c*/ 	.word	index@(matmul_kernel)
        /*0020*/ 	.word	0x00000260
.L_5:


//--------------------- .nv.compat                --------------------------
	.section	.nv.compat,"",@"SHT_CUDA_COMPAT_INFO"
	.align	4
        /*0000*/ 	.byte	0x02, 0x09, 0x01, 0x00, 0x02, 0x02, 0x04, 0x00, 0x02, 0x05, 0x05, 0x00, 0x03, 0x07, 0x01, 0x01
        /*0010*/ 	.byte	0x02, 0x03, 0x00, 0x00, 0x02, 0x06, 0x01, 0x00, 0x04, 0x0b, 0x08, 0x00, 0x00, 0x00, 0x00, 0x00
        /*0020*/ 	.byte	0x00, 0x00, 0x00, 0x00


//--------------------- .nv.info.matmul_kernel    --------------------------
	.section	.nv.info.matmul_kernel,"",@"SHT_CUDA_INFO"
	.sectionflags	@""
	.align	4


	//----- nvinfo : EIATTR_CUDA_API_VERSION
	.align		4
        /*0000*/ 	.byte	0x04, 0x37
        /*0002*/ 	.short	(.L_7 - .L_6)
.L_6:
        /*0004*/ 	.word	0x00000082


	//----- nvinfo : EIATTR_KPARAM_INFO
	.align		4
.L_7:
        /*0008*/ 	.byte	0x04, 0x17
        /*000a*/ 	.short	(.L_9 - .L_8)
.L_8:
        /*000c*/ 	.word	0x00000000
        /*0010*/ 	.short	0x000d
        /*0012*/ 	.short	0x0048
        /*0014*/ 	.byte	0x00, 0xf4, 0x21, 0x00


	//----- nvinfo : EIATTR_KPARAM_INFO
	.align		4
.L_9:
        /*0018*/ 	.byte	0x04, 0x17
        /*001a*/ 	.short	(.L_11 - .L_10)
.L_10:
        /*001c*/ 	.word	0x00000000
        /*0020*/ 	.short	0x000c
        /*0022*/ 	.short	0x0040
        /*0024*/ 	.byte	0x00, 0xf4, 0x21, 0x00


	//----- nvinfo : EIATTR_KPARAM_INFO
	.align		4
.L_11:
        /*0028*/ 	.byte	0x04, 0x17
        /*002a*/ 	.short	(.L_13 - .L_12)
.L_12:
        /*002c*/ 	.word	0x00000000
        /*0030*/ 	.short	0x000b
        /*0032*/ 	.short	0x0038
        /*0034*/ 	.byte	0x00, 0xf0, 0x11, 0x00


	//----- nvinfo : EIATTR_KPARAM_INFO
	.align		4
.L_13:
        /*0038*/ 	.byte	0x04, 0x17
        /*003a*/ 	.short	(.L_15 - .L_14)
.L_14:
        /*003c*/ 	.word	0x00000000
        /*0040*/ 	.short	0x000a
        /*0042*/ 	.short	0x0034
        /*0044*/ 	.byte	0x00, 0xf0, 0x11, 0x00


	//----- nvinfo : EIATTR_KPARAM_INFO
	.align		4
.L_15:
        /*0048*/ 	.byte	0x04, 0x17
        /*004a*/ 	.short	(.L_17 - .L_16)
.L_16:
        /*004c*/ 	.word	0x00000000
        /*0050*/ 	.short	0x0009
        /*0052*/ 	.short	0x0030
        /*0054*/ 	.byte	0x00, 0xf0, 0x11, 0x00


	//----- nvinfo : EIATTR_KPARAM_INFO
	.align		4
.L_17:
        /*0058*/ 	.byte	0x04, 0x17
        /*005a*/ 	.short	(.L_19 - .L_18)
.L_18:
        /*005c*/ 	.word	0x00000000
        /*0060*/ 	.short	0x0008
        /*0062*/ 	.short	0x002c
        /*0064*/ 	.byte	0x00, 0xf0, 0x11, 0x00


	//----- nvinfo : EIATTR_KPARAM_INFO
	.align		4
.L_19:
        /*0068*/ 	.byte	0x04, 0x17
        /*006a*/ 	.short	(.L_21 - .L_20)
.L_20:
        /*006c*/ 	.word	0x00000000
        /*0070*/ 	.short	0x0007
        /*0072*/ 	.short	0x0028
        /*0074*/ 	.byte	0x00, 0xf0, 0x11, 0x00


	//----- nvinfo : EIATTR_KPARAM_INFO
	.align		4
.L_21:
        /*0078*/ 	.byte	0x04, 0x17
        /*007a*/ 	.short	(.L_23 - .L_22)
.L_22:
        /*007c*/ 	.word	0x00000000
        /*0080*/ 	.short	0x0006
        /*0082*/ 	.short	0x0024
        /*0084*/ 	.byte	0x00, 0xf0, 0x11, 0x00


	//----- nvinfo : EIATTR_KPARAM_INFO
	.align		4
.L_23:
        /*0088*/ 	.byte	0x04, 0x17
        /*008a*/ 	.short	(.L_25 - .L_24)
.L_24:
        /*008c*/ 	.word	0x00000000
        /*0090*/ 	.short	0x0005
        /*0092*/ 	.short	0x0020
        /*0094*/ 	.byte	0x00, 0xf0, 0x11, 0x00


	//----- nvinfo : EIATTR_KPARAM_INFO
	.align		4
.L_25:
        /*0098*/ 	.byte	0x04, 0x17
        /*009a*/ 	.short	(.L_27 - .L_26)
.L_26:
        /*009c*/ 	.word	0x00000000
        /*00a0*/ 	.short	0x0004
        /*00a2*/ 	.short	0x001c
        /*00a4*/ 	.byte	0x00, 0xf0, 0x11, 0x00


	//----- nvinfo : EIATTR_KPARAM_INFO
	.align		4
.L_27:
        /*00a8*/ 	.byte	0x04, 0x17
        /*00aa*/ 	.short	(.L_29 - .L_28)
.L_28:
        /*00ac*/ 	.word	0x00000000
        /*00b0*/ 	.short	0x0003
        /*00b2*/ 	.short	0x0018
        /*00b4*/ 	.byte	0x00, 0xf0, 0x11, 0x00


	//----- nvinfo : EIATTR_KPARAM_INFO
	.align		4
.L_29:
        /*00b8*/ 	.byte	0x04, 0x17
        /*00ba*/ 	.short	(.L_31 - .L_30)
.L_30:
        /*00bc*/ 	.word	0x00000000
        /*00c0*/ 	.short	0x0002
        /*00c2*/ 	.short	0x0010
        /*00c4*/ 	.byte	0x00, 0xf4, 0x21, 0x00


	//----- nvinfo : EIATTR_KPARAM_INFO
	.align		4
.L_31:
        /*00c8*/ 	.byte	0x04, 0x17
        /*00ca*/ 	.short	(.L_33 - .L_32)
.L_32:
        /*00cc*/ 	.word	0x00000000
        /*00d0*/ 	.short	0x0001
        /*00d2*/ 	.short	0x0008
        /*00d4*/ 	.byte	0x00, 0xf4, 0x21, 0x00


	//----- nvinfo : EIATTR_KPARAM_INFO
	.align		4
.L_33:
        /*00d8*/ 	.byte	0x04, 0x17
        /*00da*/ 	.short	(.L_35 - .L_34)
.L_34:
        /*00dc*/ 	.word	0x00000000
        /*00e0*/ 	.short	0x0000
        /*00e2*/ 	.short	0x0000
        /*00e4*/ 	.byte	0x00, 0xf4, 0x21, 0x00


	//----- nvinfo : EIATTR_SPARSE_MMA_MASK
	.align		4
.L_35:
        /*00e8*/ 	.byte	0x03, 0x50
        /*00ea*/ 	.short	0x0000


	//----- nvinfo : EIATTR_MAXREG_COUNT
	.align		4
        /*00ec*/ 	.byte	0x03, 0x1b
        /*00ee*/ 	.short	0x0080


	//----- nvinfo : EIATTR_NUM_BARRIERS
	.align		4
        /*00f0*/ 	.byte	0x02, 0x4c
        /*00f2*/ 	.byte	0x01
	.zero		1


	//----- nvinfo : EIATTR_ANNOTATIONS
	.align		4
        /*00f4*/ 	.byte	0x04, 0x55
        /*00f6*/ 	.short	(.L_37 - .L_36)


	//   ....[0]....
.L_36:
        /*00f8*/ 	.word	0x00000001
        /*00fc*/ 	.byte	0x50, 0x06, 0x00, 0x00, 0x01, 0x00, 0x00, 0x00, 0x10, 0x09, 0x00, 0x00, 0x01, 0x00, 0x00, 0x00
        /* <DEDUP_REMOVED lines=204> */
        /*0dcc*/ 	.byte	0xb0, 0x8c, 0x00, 0x00


	//----- nvinfo : EIATTR_MERCURY_ISA_VERSION
	.align		4
.L_37:
        /*0dd0*/ 	.byte	0x03, 0x5f
        /*0dd2*/ 	.short	0x0101


	//----- nvinfo : EIATTR_EXIT_INSTR_OFFSETS
	.align		4
        /*0dd4*/ 	.byte	0x04, 0x1c
        /*0dd6*/ 	.short	(.L_39 - .L_38)


	//   ....[0]....
.L_38:
        /*0dd8*/ 	.word	0x0000bbd0


	//   ....[1]....
        /*0ddc*/ 	.word	0x0000bbf0


	//----- nvinfo : EIATTR_REQNTID
	.align		4
.L_39:
        /*0de0*/ 	.byte	0x04, 0x10
        /*0de2*/ 	.short	(.L_41 - .L_40)
.L_40:
        /*0de4*/ 	.word	0x00000200
        /*0de8*/ 	.word	0x00000001
        /*0dec*/ 	.word	0x00000001


	//----- nvinfo : EIATTR_CBANK_PARAM_SIZE
	.align		4
.L_41:
        /*0df0*/ 	.byte	0x03, 0x19
        /*0df2*/ 	.short	0x0050


	//----- nvinfo : EIATTR_PARAM_CBANK
	.align		4
        /*0df4*/ 	.byte	0x04, 0x0a
        /*0df6*/ 	.short	(.L_43 - .L_42)
	.align		4
.L_42:
        /*0df8*/ 	.word	index@(.nv.constant0.matmul_kernel)
        /*0dfc*/ 	.short	0x0210
        /*0dfe*/ 	.short	0x0050


	//----- nvinfo : EIATTR_SW_WAR
	.align		4
.L_43:
        /*0e00*/ 	.byte	0x04, 0x36
        /*0e02*/ 	.short	(.L_45 - .L_44)
.L_44:
        /*0e04*/ 	.word	0x00000008
.L_45:


//--------------------- .nv.callgraph             --------------------------
	.section	.nv.callgraph,"",@"SHT_CUDA_CALLGRAPH"
	.align	4
	.sectionentsize	8
	.align		4
        /*0000*/ 	.word	0x00000000
	.align		4
        /*0004*/ 	.word	0xffffffff
	.align		4
        /*0008*/ 	.word	0x00000000
	.align		4
        /*000c*/ 	.word	0xfffffffe
	.align		4
        /*0010*/ 	.word	0x00000000
	.align		4
        /*0014*/ 	.word	0xfffffffd
	.align		4
        /*0018*/ 	.word	0x00000000
	.align		4
        /*001c*/ 	.word	0xfffffffc


//--------------------- .text.matmul_kernel       --------------------------
	.section	.text.matmul_kernel,"ax",@progbits
	.align	128
        .global         matmul_kernel
        .type           matmul_kernel,@function
        .size           matmul_kernel,(.L_x_4 - matmul_kernel)
        .other          matmul_kernel,@"STO_CUDA_ENTRY STV_DEFAULT"
matmul_kernel:
.text.matmul_kernel:
[----:B------:R-:W0:Y:S08]  /*0000*/  LDC R1, c[0x0][0x28] ;  /* 0x00000a00ff017b82 */ /* 0x000e300000000800 */
[----:B------:R-:W1:Y:S01]  /*0010*/  LDC.64 R4, c[0x0][0x228] ;  /* 0x00008a00ff047b82 */ /* 0x000e620000000a00 */
[----:B------:R-:W2:Y:S01]  /*0020*/  S2R R7, SR_CTAID.X ;  /* 0x0000000000077919 */ /* 0x000ea20000002500 */
[----:B0-----:R-:W-:Y:S01]  /*0030*/  VIADD R1, R1, 0xfffffda0 ;  /* 0xfffffda001017836 */ /* 0x001fe20000000000 */
[----:B------:R-:W-:Y:S01]  /*0040*/  UMOV UR4, 0x400 ;  /* 0x0000040000047882 */ /* 0x000fe20000000000 */
[----:B------:R-:W-:Y:S01]  /*0050*/  ULDC.64 UR18, c[0x0][0x208] ;  /* 0x0000820000127ab9 */ /* 0x000fe20000000a00 */
[----:B------:R-:W0:Y:S01]  /*0060*/  S2R R14, SR_TID.X ;  /* 0x00000000000e7919 */ /* 0x000e220000002100 */
[----:B------:R-:W-:-:S02]  /*0070*/  ULDC UR17, c[0x0][0x230] ;  /* 0x00008c0000117ab9 */ /* 0x000fc40000000800 */
[----:B------:R-:W3:Y:S01]  /*0080*/  S2UR UR16, SR_CgaCtaId ;  /* 0x00000000001079c3 */ /* 0x000ee20000008800 */
[----:B-1----:R-:W-:-:S05]  /*0090*/  VIADD R0, R5, 0x7f ;  /* 0x0000007f05007836 */ /* 0x002fca0000000000 */
[----:B------:R-:W-:Y:S01]  /*00a0*/  SHF.R.S32.HI R3, RZ, 0x1f, R0 ;  /* 0x0000001fff037819 */ /* 0x000fe20000011400 */
[----:B---3--:R-:W-:-:S03]  /*00b0*/  ULEA UR16, UR16, UR4, 0x18 ;  /* 0x0000000410107291 */ /* 0x008fc6000f8ec03f */
[----:B------:R-:W-:Y:S02]  /*00c0*/  LEA.HI R3, R3, R0, RZ, 0x7 ;  /* 0x0000000003037211 */ /* 0x000fe400078f38ff */
[----:B--2---:R-:W-:Y:S02]  /*00d0*/  IABS R10, R7 ;  /* 0x00000007000a7213 */ /* 0x004fe40000000000 */
[----:B------:R-:W-:Y:S02]  /*00e0*/  SHF.R.S32.HI R3, RZ, 0x7, R3 ;  /* 0x00000007ff037819 */ /* 0x000fe40000011403 */
[C---:B0-----:R-:W-:Y:S02]  /*00f0*/  LEA.HI R119, R14.reuse, 0x2, RZ, 0x18 ;  /* 0x000000020e777811 */ /* 0x041fe400078fc0ff */
[C---:B------:R-:W-:Y:S01]  /*0100*/  LEA.HI R120, R14.reuse, 0x6, RZ, 0x18 ;  /* 0x000000060e787811 */ /* 0x040fe200078fc0ff */
[----:B------:R-:W-:Y:S01]  /*0110*/  IMAD.SHL.U32 R6, R3, 0x8, RZ ;  /* 0x0000000803067824 */ /* 0x000fe200078e00ff */
[----:B------:R-:W-:-:S02]  /*0120*/  LEA.HI R121, R14, 0xa, RZ, 0x18 ;  /* 0x0000000a0e797811 */ /* 0x000fc400078fc0ff */
[C---:B------:R-:W-:Y:S02]  /*0130*/  LEA.HI R122, R14.reuse, 0xe, RZ, 0x18 ;  /* 0x0000000e0e7a7811 */ /* 0x040fe400078fc0ff */
[-C--:B------:R-:W-:Y:S02]  /*0140*/  IABS R9, R6.reuse ;  /* 0x0000000600097213 */ /* 0x080fe40000000000 */
[----:B------:R-:W-:Y:S02]  /*0150*/  IABS R12, R6 ;  /* 0x00000006000c7213 */ /* 0x000fe40000000000 */
[----:B------:R-:W0:Y:S01]  /*0160*/  I2F.RP R0, R9 ;  /* 0x0000000900007306 */ /* 0x000e220000209400 */
[C---:B------:R-:W-:Y:S02]  /*0170*/  LEA.HI R123, R14.reuse, 0x12, RZ, 0x18 ;  /* 0x000000120e7b7811 */ /* 0x040fe400078fc0ff */
[C---:B------:R-:W-:Y:S02]  /*0180*/  LEA.HI R124, R14.reuse, 0x16, RZ, 0x18 ;  /* 0x000000160e7c7811 */ /* 0x040fe400078fc0ff */
[----:B------:R-:W-:-:S02]  /*0190*/  LEA.HI R125, R14, 0x1a, RZ, 0x18 ;  /* 0x0000001a0e7d7811 */ /* 0x000fc400078fc0ff */
[C---:B------:R-:W-:Y:S02]  /*01a0*/  LEA.HI R74, R14.reuse, 0x5a, RZ, 0x18 ;  /* 0x0000005a0e4a7811 */ /* 0x040fe400078fc0ff */
[C---:B------:R-:W-:Y:S02]  /*01b0*/  LEA.HI R73, R14.reuse, 0x5e, RZ, 0x18 ;  /* 0x0000005e0e497811 */ /* 0x040fe400078fc0ff */
[C---:B------:R-:W-:Y:S02]  /*01c0*/  LEA.HI R72, R14.reuse, 0x62, RZ, 0x18 ;  /* 0x000000620e487811 */ /* 0x040fe400078fc0ff */
[C---:B------:R-:W-:Y:S01]  /*01d0*/  LEA.HI R71, R14.reuse, 0x66, RZ, 0x18 ;  /* 0x000000660e477811 */ /* 0x040fe200078fc0ff */
[----:B0-----:R-:W0:Y:S01]  /*01e0*/  MUFU.RCP R0, R0 ;  /* 0x0000000000007308 */ /* 0x001e220000001000 */
[C---:B------:R-:W-:Y:S02]  /*01f0*/  LEA.HI R23, R14.reuse, 0x6a, RZ, 0x18 ;  /* 0x0000006a0e177811 */ /* 0x040fe400078fc0ff */
[----:B------:R-:W-:-:S02]  /*0200*/  LEA.HI R21, R14, 0x6e, RZ, 0x18 ;  /* 0x0000006e0e157811 */ /* 0x000fc400078fc0ff */
[C---:B------:R-:W-:Y:S02]  /*0210*/  LEA.HI R19, R14.reuse, 0x72, RZ, 0x18 ;  /* 0x000000720e137811 */ /* 0x040fe400078fc0ff */
[----:B------:R-:W-:Y:S01]  /*0220*/  LEA.HI R17, R14, 0x76, RZ, 0x18 ;  /* 0x000000760e117811 */ /* 0x000fe200078fc0ff */
[----:B0-----:R-:W-:Y:S02]  /*0230*/  VIADD R2, R0, 0xffffffe ;  /* 0x0ffffffe00027836 */ /* 0x001fe40000000000 */
[----:B------:R-:W-:Y:S02]  /*0240*/  IMAD.MOV R0, RZ, RZ, -R12 ;  /* 0x000000ffff007224 */ /* 0x000fe400078e0a0c */
[----:B------:R0:W1:Y:S02]  /*0250*/  F2I.FTZ.U32.TRUNC.NTZ R3, R2 ;  /* 0x0000000200037305 */ /* 0x000064000021f000 */
[----:B0-----:R-:W-:Y:S02]  /*0260*/  IMAD.MOV.U32 R2, RZ, RZ, RZ ;  /* 0x000000ffff027224 */ /* 0x001fe400078e00ff */
[----:B-1----:R-:W-:-:S04]  /*0270*/  IMAD.MOV R8, RZ, RZ, -R3 ;  /* 0x000000ffff087224 */ /* 0x002fc800078e0a03 */
[----:B------:R-:W-:Y:S02]  /*0280*/  IMAD R11, R8, R9, RZ ;  /* 0x00000009080b7224 */ /* 0x000fe400078e02ff */
[----:B------:R-:W-:Y:S02]  /*0290*/  IMAD.MOV.U32 R8, RZ, RZ, R10 ;  /* 0x000000ffff087224 */ /* 0x000fe400078e000a */
[----:B------:R-:W-:-:S06]  /*02a0*/  IMAD.HI.U32 R3, R3, R11, R2 ;  /* 0x0000000b03037227 */ /* 0x000fcc00078e0002 */
[----:B------:R-:W-:-:S04]  /*02b0*/  IMAD.HI.U32 R3, R3, R8, RZ ;  /* 0x0000000803037227 */ /* 0x000fc800078e00ff */
[----:B------:R-:W-:-:S05]  /*02c0*/  IMAD R0, R3, R0, R8 ;  /* 0x0000000003007224 */ /* 0x000fca00078e0208 */
[----:B------:R-:W-:-:S13]  /*02d0*/  ISETP.GT.U32.AND P1, PT, R9, R0, PT ;  /* 0x000000000900720c */ /* 0x000fda0003f24070 */
[----:B------:R-:W-:Y:S02]  /*02e0*/  @!P1 IMAD.IADD R0, R0, 0x1, -R9 ;  /* 0x0000000100009824 */ /* 0x000fe400078e0a09 */
[----:B------:R-:W-:Y:S01]  /*02f0*/  @!P1 VIADD R3, R3, 0x1 ;  /* 0x0000000103039836 */ /* 0x000fe20000000000 */
[----:B------:R-:W-:Y:S02]  /*0300*/  ISETP.NE.AND P1, PT, R6, RZ, PT ;  /* 0x000000ff0600720c */ /* 0x000fe40003f25270 */
[----:B------:R-:W-:Y:S02]  /*0310*/  ISETP.GE.U32.AND P0, PT, R0, R9, PT ;  /* 0x000000090000720c */ /* 0x000fe40003f06070 */
[----:B------:R-:W-:-:S04]  /*0320*/  LOP3.LUT R0, R7, R6, RZ, 0x3c, !PT ;  /* 0x0000000607007212 */ /* 0x000fc800078e3cff */
[----:B------:R-:W-:Y:S01]  /*0330*/  ISETP.GE.AND P2, PT, R0, RZ, PT ;  /* 0x000000ff0000720c */ /* 0x000fe20003f46270 */
[----:B------:R-:W-:-:S06]  /*0340*/  VIADD R0, R4, 0xff ;  /* 0x000000ff04007836 */ /* 0x000fcc0000000000 */
[----:B------:R-:W-:-:S04]  /*0350*/  @P0 VIADD R3, R3, 0x1 ;  /* 0x0000000103030836 */ /* 0x000fc80000000000 */
[----:B------:R-:W-:Y:S01]  /*0360*/  IMAD.MOV.U32 R2, RZ, RZ, R3 ;  /* 0x000000ffff027224 */ /* 0x000fe200078e0003 */
[----:B------:R-:W-:-:S03]  /*0370*/  SHF.R.S32.HI R3, RZ, 0x1f, R0 ;  /* 0x0000001fff037819 */ /* 0x000fc60000011400 */
[----:B------:R-:W-:Y:S01]  /*0380*/  @!P2 IMAD.MOV R2, RZ, RZ, -R2 ;  /* 0x000000ffff02a224 */ /* 0x000fe200078e0a02 */
[----:B------:R-:W-:Y:S02]  /*0390*/  @!P1 LOP3.LUT R2, RZ, R6, RZ, 0x33, !PT ;  /* 0x00000006ff029212 */ /* 0x000fe400078e33ff */
[----:B------:R-:W-:-:S03]  /*03a0*/  LEA.HI R3, R3, R0, RZ, 0x8 ;  /* 0x0000000003037211 */ /* 0x000fc600078f40ff */
[----:B------:R-:W-:Y:S02]  /*03b0*/  IMAD.SHL.U32 R8, R2, 0x8, RZ ;  /* 0x0000000802087824 */ /* 0x000fe400078e00ff */
[----:B------:R-:W-:-:S03]  /*03c0*/  IMAD.MOV R2, RZ, RZ, -R2 ;  /* 0x000000ffff027224 */ /* 0x000fc600078e0a02 */
[----:B------:R-:W-:Y:S01]  /*03d0*/  LEA.HI.SX32 R3, R3, -R8, 0x18 ;  /* 0x8000000803037211 */ /* 0x000fe200078fc2ff */
[----:B------:R-:W-:-:S03]  /*03e0*/  IMAD R6, R6, R2, R7 ;  /* 0x0000000206067224 */ /* 0x000fc600078e0207 */
[----:B------:R-:W-:Y:S02]  /*03f0*/  VIMNMX R13, R3, 0x8, PT ;  /* 0x00000008030d7848 */ /* 0x000fe40003fe0100 */
[----:B------:R-:W-:Y:S02]  /*0400*/  IABS R11, R6 ;  /* 0x00000006000b7213 */ /* 0x000fe40000000000 */
[----:B------:R-:W-:-:S04]  /*0410*/  IABS R9, R13 ;  /* 0x0000000d00097213 */ /* 0x000fc80000000000 */
[----:B------:R-:W0:Y:S08]  /*0420*/  I2F.RP R0, R9 ;  /* 0x0000000900007306 */ /* 0x000e300000209400 */
[----:B0-----:R-:W0:Y:S02]  /*0430*/  MUFU.RCP R0, R0 ;  /* 0x0000000000007308 */ /* 0x001e240000001000 */
[----:B0-----:R-:W-:-:S06]  /*0440*/  VIADD R3, R0, 0xffffffe ;  /* 0x0ffffffe00037836 */ /* 0x001fcc0000000000 */
[----:B------:R-:W0:Y:S02]  /*0450*/  F2I.FTZ.U32.TRUNC.NTZ R3, R3 ;  /* 0x0000000300037305 */ /* 0x000e24000021f000 */
[----:B0-----:R-:W-:-:S04]  /*0460*/  IMAD.MOV R10, RZ, RZ, -R3 ;  /* 0x000000ffff0a7224 */ /* 0x001fc800078e0a03 */
[----:B------:R-:W-:Y:S01]  /*0470*/  IMAD.MOV.U32 R2, RZ, RZ, R10 ;  /* 0x000000ffff027224 */ /* 0x000fe200078e000a */
[----:B------:R-:W-:-:S03]  /*0480*/  IABS R10, R13 ;  /* 0x0000000d000a7213 */ /* 0x000fc60000000000 */
[----:B------:R-:W-:Y:S02]  /*0490*/  IMAD R7, R2, R9, RZ ;  /* 0x0000000902077224 */ /* 0x000fe400078e02ff */
[----:B------:R-:W-:Y:S02]  /*04a0*/  IMAD.MOV.U32 R2, RZ, RZ, RZ ;  /* 0x000000ffff027224 */ /* 0x000fe400078e00ff */
[----:B------:R-:W-:Y:S02]  /*04b0*/  IMAD.MOV R0, RZ, RZ, -R10 ;  /* 0x000000ffff007224 */ /* 0x000fe400078e0a0a */
[----:B------:R-:W-:Y:S01]  /*04c0*/  IMAD.HI.U32 R2, R3, R7, R2 ;  /* 0x0000000703027227 */ /* 0x000fe200078e0002 */
[----:B------:R-:W0:Y:S01]  /*04d0*/  LDC R10, c[0x0][0x230] ;  /* 0x00008c00ff0a7b82 */ /* 0x000e220000000800 */
[----:B------:R-:W-:-:S04]  /*04e0*/  LOP3.LUT R3, R14, 0xff, RZ, 0xc0, !PT ;  /* 0x000000ff0e037812 */ /* 0x000fc800078ec0ff */
[----:B------:R-:W-:-:S04]  /*04f0*/  IMAD.HI.U32 R2, R2, R11, RZ ;  /* 0x0000000b02027227 */ /* 0x000fc800078e00ff */
[----:B------:R-:W-:-:S05]  /*0500*/  IMAD R0, R2, R0, R11 ;  /* 0x0000000002007224 */ /* 0x000fca00078e020b */
[----:B------:R-:W-:Y:S01]  /*0510*/  ISETP.GT.U32.AND P1, PT, R9, R0, PT ;  /* 0x000000000900720c */ /* 0x000fe20003f24070 */
[----:B0-----:R-:W-:-:S12]  /*0520*/  VIADD R10, R10, 0x7f ;  /* 0x0000007f0a0a7836 */ /* 0x001fd80000000000 */
[----:B------:R-:W-:Y:S02]  /*0530*/  @!P1 IMAD.IADD R0, R0, 0x1, -R9 ;  /* 0x0000000100009824 */ /* 0x000fe400078e0a09 */
[----:B------:R-:W-:Y:S01]  /*0540*/  @!P1 VIADD R2, R2, 0x1 ;  /* 0x0000000102029836 */ /* 0x000fe20000000000 */
[----:B------:R-:W-:Y:S02]  /*0550*/  ISETP.NE.AND P1, PT, R13, RZ, PT ;  /* 0x000000ff0d00720c */ /* 0x000fe40003f25270 */
[----:B------:R-:W-:Y:S02]  /*0560*/  ISETP.GE.U32.AND P0, PT, R0, R9, PT ;  /* 0x000000090000720c */ /* 0x000fe40003f06070 */
[----:B------:R-:W-:Y:S02]  /*0570*/  LOP3.LUT R0, R6, R13, RZ, 0x3c, !PT ;  /* 0x0000000d06007212 */ /* 0x000fe400078e3cff */
[----:B------:R-:W-:Y:S02]  /*0580*/  LEA.HI R9, R14, 0x7e, RZ, 0x18 ;  /* 0x0000007e0e097811 */ /* 0x000fe400078fc0ff */
[----:B------:R-:W-:-:S07]  /*0590*/  ISETP.GE.AND P2, PT, R0, RZ, PT ;  /* 0x000000ff0000720c */ /* 0x000fce0003f46270 */
[----:B------:R-:W-:Y:S01]  /*05a0*/  @P0 VIADD R2, R2, 0x1 ;  /* 0x0000000102020836 */ /* 0x000fe20000000000 */
[----:B------:R-:W-:-:S05]  /*05b0*/  ISETP.GT.AND P0, PT, R10, 0x7f, PT ;  /* 0x0000007f0a00780c */ /* 0x000fca0003f04270 */
[----:B------:R-:W-:Y:S01]  /*05c0*/  @!P2 IMAD.MOV R2, RZ, RZ, -R2 ;  /* 0x000000ffff02a224 */ /* 0x000fe200078e0a02 */
[----:B------:R-:W-:-:S05]  /*05d0*/  @!P1 LOP3.LUT R2, RZ, R13, RZ, 0x33, !PT ;  /* 0x0000000dff029212 */ /* 0x000fca00078e33ff */
[----:B------:R-:W-:Y:S02]  /*05e0*/  IMAD.MOV R0, RZ, RZ, -R2 ;  /* 0x000000ffff007224 */ /* 0x000fe400078e0a02 */
[----:B------:R-:W-:Y:S02]  /*05f0*/  IMAD.SHL.U32 R2, R2, 0x80, RZ ;  /* 0x0000008002027824 */ /* 0x000fe400078e00ff */
[----:B------:R-:W-:Y:S01]  /*0600*/  IMAD R0, R13, R0, R6 ;  /* 0x000000000d007224 */ /* 0x000fe200078e0206 */
[----:B------:R-:W-:-:S03]  /*0610*/  LEA.HI R13, R14, 0x7a, RZ, 0x18 ;  /* 0x0000007a0e0d7811 */ /* 0x000fc600078fc0ff */
[----:B------:R-:W-:-:S04]  /*0620*/  IMAD.IADD R0, R8, 0x1, R0 ;  /* 0x0000000108007824 */ /* 0x000fc800078e0200 */
[----:B------:R-:W-:Y:S01]  /*0630*/  IMAD R20, R0, 0x100, R3 ;  /* 0x0000010000147824 */ /* 0x000fe200078e0203 */
[----:B------:R-:W-:-:S04]  /*0640*/  SHF.R.U32.HI R0, RZ, 0x8, R14 ;  /* 0x00000008ff007819 */ /* 0x000fc8000001160e */
[----:B------:R0:W-:Y:S01]  /*0650*/  STL [R1+0x14c], R20 ;  /* 0x00014c1401007387 */ /* 0x0001e20000100800 */
[----:B------:R-:W-:-:S04]  /*0660*/  SGXT.U32 R0, R0, 0x1 ;  /* 0x000000010000781a */ /* 0x000fc80000000000 */
[C---:B------:R-:W-:Y:S02]  /*0670*/  LOP3.LUT R118, R0.reuse, 0x4, RZ, 0xfc, !PT ;  /* 0x0000000400767812 */ /* 0x040fe400078efcff */
[C---:B------:R-:W-:Y:S02]  /*0680*/  LOP3.LUT R88, R0.reuse, 0x8, RZ, 0xfc, !PT ;  /* 0x0000000800587812 */ /* 0x040fe400078efcff */
[C---:B------:R-:W-:Y:S02]  /*0690*/  LOP3.LUT R89, R0.reuse, 0xc, RZ, 0xfc, !PT ;  /* 0x0000000c00597812 */ /* 0x040fe400078efcff */
[C---:B------:R-:W-:Y:S02]  /*06a0*/  LOP3.LUT R90, R0.reuse, 0x10, RZ, 0xfc, !PT ;  /* 0x00000010005a7812 */ /* 0x040fe400078efcff */
[C---:B------:R-:W-:Y:S02]  /*06b0*/  LOP3.LUT R91, R0.reuse, 0x14, RZ, 0xfc, !PT ;  /* 0x00000014005b7812 */ /* 0x040fe400078efcff */
[----:B------:R-:W-:-:S02]  /*06c0*/  LOP3.LUT R92, R0, 0x18, RZ, 0xfc, !PT ;  /* 0x00000018005c7812 */ /* 0x000fc400078efcff */
        /* <DEDUP_REMOVED lines=24> */
[----:B------:R-:W-:Y:S01]  /*0850*/  LOP3.LUT R117, R0, 0x7c, RZ, 0xfc, !PT ;  /* 0x0000007c00757812 */ /* 0x000fe200078efcff */
[----:B0-----:R-:W-:Y:S06]  /*0860*/  @P0 BRA `(.L_x_0) ;  /* 0x0000000000900947 */ /* 0x001fec0003800000 */
[----:B------:R-:W-:Y:S01]  /*0870*/  IMAD.SHL.U32 R3, R14, 0x10, RZ ;  /* 0x000000100e037824 */ /* 0x000fe200078e00ff */
[----:B------:R-:W-:Y:S02]  /*0880*/  CS2R R24, SRZ ;  /* 0x0000000000187805 */ /* 0x000fe4000001ff00 */
[----:B------:R-:W-:Y:S02]  /*0890*/  CS2R R26, SRZ ;  /* 0x00000000001a7805 */ /* 0x000fe4000001ff00 */
[----:B------:R-:W-:Y:S02]  /*08a0*/  CS2R R28, SRZ ;  /* 0x00000000001c7805 */ /* 0x000fe4000001ff00 */
[----:B------:R-:W-:Y:S02]  /*08b0*/  CS2R R30, SRZ ;  /* 0x00000000001e7805 */ /* 0x000fe4000001ff00 */
[----:B------:R-:W-:Y:S02]  /*08c0*/  LOP3.LUT R3, R3, 0x70, RZ, 0xc0, !PT ;  /* 0x0000007003037812 */ /* 0x000fe400078ec0ff */
[----:B------:R-:W-:-:S02]  /*08d0*/  CS2R R32, SRZ ;  /* 0x0000000000207805 */ /* 0x000fc4000001ff00 */
[----:B------:R-:W-:Y:S02]  /*08e0*/  CS2R R34, SRZ ;  /* 0x0000000000227805 */ /* 0x000fe4000001ff00 */
[----:B------:R-:W-:Y:S02]  /*08f0*/  CS2R R36, SRZ ;  /* 0x0000000000247805 */ /* 0x000fe4000001ff00 */
[----:B------:R-:W-:Y:S01]  /*0900*/  CS2R R38, SRZ ;  /* 0x0000000000267805 */ /* 0x000fe2000001ff00 */
[----:B------:R0:W-:Y:S01]  /*0910*/  STL [R1+0x190], R3 ;  /* 0x0001900301007387 */ /* 0x0001e20000100800 */
[----:B------:R-:W-:Y:S02]  /*0920*/  CS2R R40, SRZ ;  /* 0x0000000000287805 */ /* 0x000fe4000001ff00 */
[----:B------:R-:W-:Y:S02]  /*0930*/  CS2R R42, SRZ ;  /* 0x00000000002a7805 */ /* 0x000fe4000001ff00 */
[----:B------:R-:W-:-:S02]  /*0940*/  CS2R R44, SRZ ;  /* 0x00000000002c7805 */ /* 0x000fc4000001ff00 */
[----:B------:R-:W-:Y:S02]  /*0950*/  CS2R R46, SRZ ;  /* 0x00000000002e7805 */ /* 0x000fe4000001ff00 */
[----:B------:R-:W-:Y:S02]  /*0960*/  CS2R R48, SRZ ;  /* 0x0000000000307805 */ /* 0x000fe4000001ff00 */
[----:B------:R-:W-:Y:S02]  /*0970*/  CS2R R50, SRZ ;  /* 0x0000000000327805 */ /* 0x000fe4000001ff00 */
        /* <DEDUP_REMOVED lines=17> */
[----:B------:R-:W-:Y:S01]  /*0a90*/  CS2R R86, SRZ ;  /* 0x0000000000567805 */ /* 0x000fe2000001ff00 */
[----:B0-----:R-:W-:Y:S06]  /*0aa0*/  BRA `(.L_x_1) ;  /* 0x0000008000707947 */ /* 0x001fec0003800000 */
.L_x_0:
[----:B------:R-:W-:Y:S01]  /*0ab0*/  IABS R15, R4 ;  /* 0x00000004000f7213 */ /* 0x000fe20000000000 */
[----:B------:R-:W0:Y:S01]  /*0ac0*/  S2R R0, SR_TID.X ;  /* 0x0000000000007919 */ /* 0x000e220000002100 */
[----:B------:R-:W-:Y:S01]  /*0ad0*/  IABS R3, R5 ;  /* 0x0000000500037213 */ /* 0x000fe20000000000 */
[----:B------:R-:W-:Y:S01]  /*0ae0*/  ULDC UR4, c[0x0][0x234] ;  /* 0x00008d0000047ab9 */ /* 0x000fe20000000800 */
[----:B------:R-:W1:Y:S01]  /*0af0*/  I2F.RP R8, R15 ;  /* 0x0000000f00087306 */ /* 0x000e620000209400 */
[----:B------:R-:W-:Y:S01]  /*0b00*/  ISETP.GE.AND P5, PT, R20, RZ, PT ;  /* 0x000000ff1400720c */ /* 0x000fe20003fa6270 */
[----:B------:R-:W-:Y:S01]  /*0b10*/  ULDC.64 UR6, c[0x0][0x210] ;  /* 0x0000840000067ab9 */ /* 0x000fe20000000a00 */
[----:B------:R-:W-:Y:S01]  /*0b20*/  ISETP.NE.AND P3, PT, R4, RZ, PT ;  /* 0x000000ff0400720c */ /* 0x000fe20003f65270 */
[----:B------:R-:W-:Y:S01]  /*0b30*/  UIADD3 UR5, UR16, 0x8000, URZ ;  /* 0x0000800010057890 */ /* 0x000fe2000fffe03f */
[----:B------:R-:W-:Y:S01]  /*0b40*/  CS2R R76, SRZ ;  /* 0x00000000004c7805 */ /* 0x000fe2000001ff00 */
[----:B------:R-:W-:Y:S01]  /*0b50*/  ULDC UR8, c[0x0][0x23c] ;  /* 0x00008f0000087ab9 */ /* 0x000fe20000000800 */
[----:B------:R-:W-:Y:S01]  /*0b60*/  CS2R R78, SRZ ;  /* 0x00000000004e7805 */ /* 0x000fe2000001ff00 */
[----:B------:R-:W2:Y:S01]  /*0b70*/  I2F.RP R12, R3 ;  /* 0x00000003000c7306 */ /* 0x000ea20000209400 */
[----:B------:R-:W-:Y:S01]  /*0b80*/  USHF.R.U32.HI UR5, URZ, 0x4, UR5 ;  /* 0x000000043f057899 */ /* 0x000fe20008011605 */
[----:B------:R-:W-:-:S02]  /*0b90*/  CS2R R80, SRZ ;  /* 0x0000000000507805 */ /* 0x000fc4000001ff00 */
[----:B------:R-:W-:Y:S02]  /*0ba0*/  CS2R R82, SRZ ;  /* 0x0000000000527805 */ /* 0x000fe4000001ff00 */
[----:B------:R-:W-:Y:S01]  /*0bb0*/  CS2R R84, SRZ ;  /* 0x0000000000547805 */ /* 0x000fe2000001ff00 */
[----:B------:R-:W-:Y:S01]  /*0bc0*/  USGXT.U32 UR14, UR5, 0xe ;  /* 0x0000000e050e789a */ /* 0x000fe20008000000 */
[----:B------:R-:W-:Y:S01]  /*0bd0*/  CS2R R86, SRZ ;  /* 0x0000000000567805 */ /* 0x000fe2000001ff00 */
[----:B------:R-:W-:Y:S01]  /*0be0*/  USHF.L.U32 UR25, UR8, 0x7, URZ ;  /* 0x0000000708197899 */ /* 0x000fe2000800063f */
[----:B-1----:R-:W1:Y:S08]  /*0bf0*/  MUFU.RCP R8, R8 ;  /* 0x0000000800087308 */ /* 0x002e700000001000 */
[----:B--2---:R-:W-:Y:S01]  /*0c00*/  MUFU.RCP R12, R12 ;  /* 0x0000000c000c7308 */ /* 0x004fe20000001000 */
[----:B-1----:R-:W-:Y:S01]  /*0c10*/  VIADD R11, R8, 0xffffffe ;  /* 0x0ffffffe080b7836 */ /* 0x002fe20000000000 */
[----:B------:R-:W-:-:S06]  /*0c20*/  IABS R8, R20 ;  /* 0x0000001400087213 */ /* 0x000fcc0000000000 */
[----:B------:R0:W1:Y:S02]  /*0c30*/  F2I.FTZ.U32.TRUNC.NTZ R7, R11 ;  /* 0x0000000b00077305 */ /* 0x000064000021f000 */
[----:B0-----:R-:W-:-:S04]  /*0c40*/  SHF.R.U32.HI R11, RZ, 0x7, R0 ;  /* 0x00000007ff0b7819 */ /* 0x001fc80000011600 */
[----:B------:R-:W-:Y:S01]  /*0c50*/  SGXT.U32 R11, R11, 0x2 ;  /* 0x000000020b0b781a */ /* 0x000fe20000000000 */
[----:B-1----:R-:W-:-:S04]  /*0c60*/  IMAD.MOV R6, RZ, RZ, -R7 ;  /* 0x000000ffff067224 */ /* 0x002fc800078e0a07 */
[----:B------:R-:W-:Y:S02]  /*0c70*/  IMAD R25, R6, R15, RZ ;  /* 0x0000000f06197224 */ /* 0x000fe400078e02ff */
[----:B------:R-:W-:-:S04]  /*0c80*/  IMAD.MOV.U32 R6, RZ, RZ, RZ ;  /* 0x000000ffff067224 */ /* 0x000fc800078e00ff */
[----:B------:R-:W-:-:S04]  /*0c90*/  IMAD.HI.U32 R6, R7, R25, R6 ;  /* 0x0000001907067227 */ /* 0x000fc800078e0006 */
[----:B------:R-:W-:Y:S02]  /*0ca0*/  VIADD R7, R12, 0xffffffe ;  /* 0x0ffffffe0c077836 */ /* 0x000fe40000000000 */
[----:B------:R-:W-:-:S04]  /*0cb0*/  IMAD.HI.U32 R6, R6, R8, RZ ;  /* 0x0000000806067227 */ /* 0x000fc800078e00ff */
[----:B------:R-:W0:Y:S01]  /*0cc0*/  F2I.FTZ.U32.TRUNC.NTZ R7, R7 ;  /* 0x0000000700077305 */ /* 0x000e22000021f000 */
[----:B------:R-:W-:-:S04]  /*0cd0*/  IMAD.MOV R6, RZ, RZ, -R6 ;  /* 0x000000ffff067224 */ /* 0x000fc800078e0a06 */
[----:B------:R-:W-:Y:S01]  /*0ce0*/  IMAD R12, R15, R6, R8 ;  /* 0x000000060f0c7224 */ /* 0x000fe200078e0208 */
[----:B------:R-:W-:-:S04]  /*0cf0*/  LOP3.LUT R8, R2, R11, RZ, 0xfc, !PT ;  /* 0x0000000b02087212 */ /* 0x000fc800078efcff */
[----:B------:R-:W-:Y:S02]  /*0d00*/  LOP3.LUT R14, R8, 0x7c, RZ, 0xfc, !PT ;  /* 0x0000007c080e7812 */ /* 0x000fe400078efcff */
[----:B------:R-:W-:Y:S02]  /*0d10*/  ISETP.GT.U32.AND P0, PT, R15, R12, PT ;  /* 0x0000000c0f00720c */ /* 0x000fe40003f04070 */
[----:B------:R-:W-:Y:S01]  /*0d20*/  IABS R68, R14 ;  /* 0x0000000e00447213 */ /* 0x000fe20000000000 */
[----:B0-----:R-:W-:Y:S01]  /*0d30*/  IMAD.MOV R6, RZ, RZ, -R7 ;  /* 0x000000ffff067224 */ /* 0x001fe200078e0a07 */
[----:B------:R-:W-:Y:S02]  /*0d40*/  ISETP.GE.AND P2, PT, R14, RZ, PT ;  /* 0x000000ff0e00720c */ /* 0x000fe40003f46270 */
[----:B------:R-:W-:Y:S01]  /*0d50*/  LOP3.LUT R18, R8, 0x6c, RZ, 0xfc, !PT ;  /* 0x0000006c08127812 */ /* 0x000fe200078efcff */
[----:B------:R-:W-:Y:S01]  /*0d60*/  IMAD R11, R6, R3, RZ ;  /* 0x00000003060b7224 */ /* 0x000fe200078e02ff */
[----:B------:R-:W-:Y:S01]  /*0d70*/  LOP3.LUT R20, R8, 0x5c, RZ, 0xfc, !PT ;  /* 0x0000005c08147812 */ /* 0x000fe200078efcff */
[----:B------:R-:W-:Y:S01]  /*0d80*/  IMAD.MOV.U32 R6, RZ, RZ, RZ ;  /* 0x000000ffff067224 */ /* 0x000fe200078e00ff */
[----:B------:R-:W-:-:S02]  /*0d90*/  IABS R64, R18 ;  /* 0x0000001200407213 */ /* 0x000fc40000000000 */
[----:B------:R-:W-:Y:S01]  /*0da0*/  IABS R60, R20 ;  /* 0x00000014003c7213 */ /* 0x000fe20000000000 */
[----:B------:R-:W-:Y:S01]  /*0db0*/  IMAD.HI.U32 R11, R7, R11, R6 ;  /* 0x0000000b070b7227 */ /* 0x000fe200078e0006 */
[----:B------:R-:W-:Y:S02]  /*0dc0*/  SHF.R.S32.HI R7, RZ, 0x1f, R10 ;  /* 0x0000001fff077819 */ /* 0x000fe4000001140a */
[----:B------:R-:W-:Y:S01]  /*0dd0*/  LOP3.LUT R25, R8, 0x38, RZ, 0xfc, !PT ;  /* 0x0000003808197812 */ /* 0x000fe200078efcff */
[----:B------:R-:W-:Y:S01]  /*0de0*/  @!P0 IMAD.IADD R12, R12, 0x1, -R15 ;  /* 0x000000010c0c8824 */ /* 0x000fe200078e0a0f */
[----:B------:R-:W-:Y:S01]  /*0df0*/  LEA.HI R7, R7, R10, RZ, 0x7 ;  /* 0x0000000a07077211 */ /* 0x000fe200078f38ff */
[----:B------:R-:W-:Y:S01]  /*0e00*/  IMAD.HI.U32 R6, R11, R68, RZ ;  /* 0x000000440b067227 */ /* 0x000fe200078e00ff */
[----:B------:R-:W-:Y:S02]  /*0e10*/  IABS R26, R25 ;  /* 0x00000019001a7213 */ /* 0x000fe40000000000 */
[----:B------:R-:W-:Y:S01]  /*0e20*/  ISETP.GT.U32.AND P0, PT, R15, R12, PT ;  /* 0x0000000c0f00720c */ /* 0x000fe20003f04070 */
[----:B------:R-:W-:Y:S01]  /*0e30*/  IMAD.MOV R16, RZ, RZ, -R6 ;  /* 0x000000ffff107224 */ /* 0x000fe200078e0a06 */
[----:B------:R-:W-:-:S02]  /*0e40*/  LOP3.LUT R6, R8, 0x78, RZ, 0xfc, !PT ;  /* 0x0000007808067812 */ /* 0x000fc400078efcff */
[----:B------:R-:W-:Y:S01]  /*0e50*/  LOP3.LUT R37, R8, 0x2c, RZ, 0xfc, !PT ;  /* 0x0000002c08257812 */ /* 0x000fe200078efcff */
[----:B------:R-:W-:Y:S01]  /*0e60*/  IMAD R68, R3, R16, R68 ;  /* 0x0000001003447224 */ /* 0x000fe200078e0244 */
[----:B------:R-:W-:Y:S02]  /*0e70*/  ISETP.GE.AND P1, PT, R6, RZ, PT ;  /* 0x000000ff0600720c */ /* 0x000fe40003f26270 */
[----:B------:R-:W-:Y:S02]  /*0e80*/  IABS R42, R6 ;  /* 0x00000006002a7213 */ /* 0x000fe40000000000 */
[C---:B------:R-:W-:Y:S02]  /*0e90*/  LOP3.LUT R6, R8.reuse, 0x74, RZ, 0xfc, !PT ;  /* 0x0000007408067812 */ /* 0x040fe400078efcff */
[----:B------:R-:W-:Y:S01]  /*0ea0*/  LOP3.LUT R16, R8, 0x70, RZ, 0xfc, !PT ;  /* 0x0000007008107812 */ /* 0x000fe200078efcff */
[----:B------:R-:W-:Y:S01]  /*0eb0*/  @!P0 IMAD.IADD R12, R12, 0x1, -R15 ;  /* 0x000000010c0c8824 */ /* 0x000fe200078e0a0f */
[----:B------:R-:W-:Y:S01]  /*0ec0*/  ISETP.GE.AND P4, PT, R6, RZ, PT ;  /* 0x000000ff0600720c */ /* 0x000fe20003f86270 */
[----:B------:R-:W-:Y:S01]  /*0ed0*/  IMAD.HI.U32 R15, R11, R64, RZ ;  /* 0x000000400b0f7227 */ /* 0x000fe200078e00ff */
[----:B------:R-:W-:-:S02]  /*0ee0*/  IABS R66, R6 ;  /* 0x0000000600427213 */ /* 0x000fc40000000000 */
[----:B------:R-:W-:Y:S01]  /*0ef0*/  IABS R40, R16 ;  /* 0x0000001000287213 */ /* 0x000fe20000000000 */
[----:B------:R-:W-:Y:S01]  /*0f00*/  IMAD.HI.U32 R6, R11, R42, RZ ;  /* 0x0000002a0b067227 */ /* 0x000fe200078e00ff */
[----:B------:R-:W-:Y:S02]  /*0f10*/  ISETP.GT.U32.AND P0, PT, R3, R68, PT ;  /* 0x000000440300720c */ /* 0x000fe40003f04070 */
[----:B------:R-:W-:Y:S01]  /*0f20*/  IABS R22, R37 ;  /* 0x0000002500167213 */ /* 0x000fe20000000000 */
[----:B------:R-:W-:Y:S01]  /*0f30*/  IMAD.MOV R10, RZ, RZ, -R6 ;  /* 0x000000ffff0a7224 */ /* 0x000fe200078e0a06 */
[C---:B------:R-:W-:Y:S01]  /*0f40*/  LOP3.LUT R33, R8.reuse, 0x28, RZ, 0xfc, !PT ;  /* 0x0000002808217812 */ /* 0x040fe200078efcff */
[C---:B------:R-:W-:Y:S01]  /*0f50*/  IMAD.HI.U32 R6, R11.reuse, R66, RZ ;  /* 0x000000420b067227 */ /* 0x040fe200078e00ff */
[C---:B------:R-:W-:Y:S02]  /*0f60*/  LOP3.LUT R35, R8.reuse, 0x24, RZ, 0xfc, !PT ;  /* 0x0000002408237812 */ /* 0x040fe400078efcff */
[C---:B------:R-:W-:Y:S01]  /*0f70*/  LOP3.LUT R43, R8.reuse, 0x20, RZ, 0xfc, !PT ;  /* 0x00000020082b7812 */ /* 0x040fe200078efcff */
[----:B------:R-:W-:Y:S01]  /*0f80*/  IMAD.MOV R6, RZ, RZ, -R6 ;  /* 0x000000ffff067224 */ /* 0x000fe200078e0a06 */
[C---:B------:R-:W-:Y:S01]  /*0f90*/  LOP3.LUT R41, R8.reuse, 0x1c, RZ, 0xfc, !PT ;  /* 0x0000001c08297812 */ /* 0x040fe200078efcff */
[----:B------:R-:W-:Y:S01]  /*0fa0*/  IMAD.HI.U32 R14, R11, R40, RZ ;  /* 0x000000280b0e7227 */ /* 0x000fe200078e00ff */
[----:B------:R-:W-:-:S02]  /*0fb0*/  LOP3.LUT R39, R8, 0x18, RZ, 0xfc, !PT ;  /* 0x0000001808277812 */ /* 0x000fc400078efcff */
[----:B------:R-:W-:Y:S01]  /*0fc0*/  IABS R44, R41 ;  /* 0x00000029002c7213 */ /* 0x000fe20000000000 */
[C---:B------:R-:W-:Y:S01]  /*0fd0*/  IMAD R66, R3.reuse, R6, R66 ;  /* 0x0000000603427224 */ /* 0x040fe200078e0242 */
[----:B------:R-:W-:Y:S01]  /*0fe0*/  IABS R46, R39 ;  /* 0x00000027002e7213 */ /* 0x000fe20000000000 */
[C---:B------:R-:W-:Y:S01]  /*0ff0*/  IMAD R42, R3.reuse, R10, R42 ;  /* 0x0000000a032a7224 */ /* 0x040fe200078e022a */
[C---:B------:R-:W-:Y:S01]  /*1000*/  LOP3.LUT R27, R8.reuse, 0xc, RZ, 0xfc, !PT ;  /* 0x0000000c081b7812 */ /* 0x040fe200078efcff */
[----:B------:R-:W-:Y:S01]  /*1010*/  IMAD.MOV.U32 R10, RZ, RZ, R12 ;  /* 0x000000ffff0a7224 */ /* 0x000fe200078e000c */
[C---:B------:R-:W-:Y:S01]  /*1020*/  ISETP.GT.U32.AND P6, PT, R3.reuse, R66, PT ;  /* 0x000000420300720c */ /* 0x040fe20003fc4070 */
[----:B------:R-:W-:Y:S01]  /*1030*/  IMAD.MOV R14, RZ, RZ, -R14 ;  /* 0x000000ffff0e7224 */ /* 0x000fe200078e0a0e */
[----:B------:R-:W-:Y:S01]  /*1040*/  LOP3.LUT R12, R8, 0x68, RZ, 0xfc, !PT ;  /* 0x00000068080c7812 */ /* 0x000fe200078efcff */
[----:B------:R-:W-:Y:S01]  /*1050*/  @!P5 IMAD.MOV R10, RZ, RZ, -R10 ;  /* 0x000000ffff0ad224 */ /* 0x000fe200078e0a0a */
[----:B------:R-:W-:Y:S01]  /*1060*/  @!P3 LOP3.LUT R10, RZ, R4, RZ, 0x33, !PT ;  /* 0x00000004ff0ab212 */ /* 0x000fe200078e33ff */
[C---:B------:R-:W-:Y:S01]  /*1070*/  IMAD R40, R3.reuse, R14, R40 ;  /* 0x0000000e03287224 */ /* 0x040fe200078e0228 */
[----:B------:R-:W-:Y:S01]  /*1080*/  ISETP.GT.U32.AND P3, PT, R3, R42, PT ;  /* 0x0000002a0300720c */ /* 0x000fe20003f64070 */
[----:B------:R-:W-:Y:S01]  /*1090*/  @!P0 IMAD.IADD R68, R68, 0x1, -R3 ;  /* 0x0000000144448824 */ /* 0x000fe200078e0a03 */
[----:B------:R-:W-:Y:S01]  /*10a0*/  LOP3.LUT R14, R8, 0x64, RZ, 0xfc, !PT ;  /* 0x00000064080e7812 */ /* 0x000fe200078efcff */
[----:B------:R-:W-:Y:S01]  /*10b0*/  IMAD.MOV R15, RZ, RZ, -R15 ;  /* 0x000000ffff0f7224 */ /* 0x000fe200078e0a0f */
[----:B------:R-:W-:-:S02]  /*10c0*/  IABS R38, R12 ;  /* 0x0000000c00267213 */ /* 0x000fc40000000000 */
[----:B------:R-:W-:Y:S01]  /*10d0*/  IABS R62, R14 ;  /* 0x0000000e003e7213 */ /* 0x000fe20000000000 */
[--C-:B------:R-:W-:Y:S01]  /*10e0*/  @!P6 IMAD.IADD R66, R66, 0x1, -R3.reuse ;  /* 0x000000014242e824 */ /* 0x100fe200078e0a03 */
[C---:B------:R-:W-:Y:S01]  /*10f0*/  ISETP.GT.U32.AND P5, PT, R3.reuse, R68, PT ;  /* 0x000000440300720c */ /* 0x040fe20003fa4070 */
[C---:B------:R-:W-:Y:S01]  /*1100*/  IMAD R64, R3.reuse, R15, R64 ;  /* 0x0000000f03407224 */ /* 0x040fe200078e0240 */
[----:B------:R-:W-:Y:S01]  /*1110*/  ISETP.GT.U32.AND P6, PT, R3, R40, PT ;  /* 0x000000280300720c */ /* 0x000fe20003fc4070 */
[----:B------:R-:W-:Y:S01]  /*1120*/  IMAD.HI.U32 R6, R11, R62, RZ ;  /* 0x0000003e0b067227 */ /* 0x000fe200078e00ff */
[----:B------:R-:W-:Y:S02]  /*1130*/  LOP3.LUT R15, R8, 0x60, RZ, 0xfc, !PT ;  /* 0x00000060080f7812 */ /* 0x000fe400078efcff */
[----:B------:R-:W-:Y:S01]  /*1140*/  ISETP.GT.U32.AND P0, PT, R3, R66, PT ;  /* 0x000000420300720c */ /* 0x000fe20003f04070 */
[----:B------:R-:W-:Y:S01]  /*1150*/  @!P3 IMAD.IADD R42, R42, 0x1, -R3 ;  /* 0x000000012a2ab824 */ /* 0x000fe200078e0a03 */
[----:B------:R-:W-:Y:S01]  /*1160*/  IABS R36, R15 ;  /* 0x0000000f00247213 */ /* 0x000fe20000000000 */
[----:B------:R-:W-:Y:S01]  /*1170*/  IMAD.MOV R6, RZ, RZ, -R6 ;  /* 0x000000ffff067224 */ /* 0x000fe200078e0a06 */
[----:B------:R-:W-:Y:S01]  /*1180*/  LOP3.LUT R29, R8, 0x8, RZ, 0xfc, !PT ;  /* 0x00000008081d7812 */ /* 0x000fe200078efcff */
[----:B------:R-:W-:Y:S01]  /*1190*/  IMAD.HI.U32 R4, R11, R38, RZ ;  /* 0x000000260b047227 */ /* 0x000fe200078e00ff */
[----:B------:R-:W-:-:S02]  /*11a0*/  ISETP.GT.U32.AND P3, PT, R3, R42, PT ;  /* 0x0000002a0300720c */ /* 0x000fc40003f64070 */
[----:B------:R-:W-:Y:S01]  /*11b0*/  LOP3.LUT R31, R8, 0x4, RZ, 0xfc, !PT ;  /* 0x00000004081f7812 */ /* 0x000fe200078efcff */
[--C-:B------:R-:W-:Y:S01]  /*11c0*/  @!P5 IMAD.IADD R68, R68, 0x1, -R3.reuse ;  /* 0x000000014444d824 */ /* 0x100fe200078e0a03 */
[C---:B------:R-:W-:Y:S01]  /*11d0*/  ISETP.GT.U32.AND P5, PT, R3.reuse, R64, PT ;  /* 0x000000400300720c */ /* 0x040fe20003fa4070 */
[C---:B------:R-:W-:Y:S01]  /*11e0*/  IMAD R62, R3.reuse, R6, R62 ;  /* 0x00000006033e7224 */ /* 0x040fe200078e023e */
[----:B------:R-:W-:Y:S01]  /*11f0*/  IABS R70, R8 ;  /* 0x0000000800467213 */ /* 0x000fe20000000000 */
[----:B------:R-:W-:Y:S02]  /*1200*/  @!P6 IMAD.IADD R40, R40, 0x1, -R3 ;  /* 0x000000012828e824 */ /* 0x000fe400078e0a03 */
[----:B------:R-:W-:Y:S01]  /*1210*/  IMAD.MOV R4, RZ, RZ, -R4 ;  /* 0x000000ffff047224 */ /* 0x000fe200078e0a04 */
[----:B------:R-:W-:Y:S01]  /*1220*/  ISETP.GT.U32.AND P6, PT, R3, R62, PT ;  /* 0x0000003e0300720c */ /* 0x000fe20003fc4070 */
[----:B------:R-:W-:-:S04]  /*1230*/  IMAD.HI.U32 R6, R11, R60, RZ ;  /* 0x0000003c0b067227 */ /* 0x000fc800078e00ff */
[C---:B------:R-:W-:Y:S02]  /*1240*/  IMAD R38, R3.reuse, R4, R38 ;  /* 0x0000000403267224 */ /* 0x040fe400078e0226 */
[--C-:B------:R-:W-:Y:S02]  /*1250*/  @!P3 IMAD.IADD R42, R42, 0x1, -R3.reuse ;  /* 0x000000012a2ab824 */ /* 0x100fe400078e0a03 */
[--C-:B------:R-:W-:Y:S01]  /*1260*/  @!P5 IMAD.IADD R64, R64, 0x1, -R3.reuse ;  /* 0x000000014040d824 */ /* 0x100fe200078e0a03 */
[----:B------:R-:W-:Y:S01]  /*1270*/  ISETP.GT.U32.AND P3, PT, R3, R38, PT ;  /* 0x000000260300720c */ /* 0x000fe20003f64070 */
[----:B------:R-:W-:Y:S01]  /*1280*/  IMAD.HI.U32 R4, R11, R36, RZ ;  /* 0x000000240b047227 */ /* 0x000fe200078e00ff */
[----:B------:R-:W-:Y:S02]  /*1290*/  ISETP.GE.AND P5, PT, R18, RZ, PT ;  /* 0x000000ff1200720c */ /* 0x000fe40003fa6270 */
[----:B------:R-:W-:Y:S01]  /*12a0*/  LOP3.LUT R18, R8, 0x54, RZ, 0xfc, !PT ;  /* 0x0000005408127812 */ /* 0x000fe200078efcff */
[--C-:B------:R-:W-:Y:S01]  /*12b0*/  @!P6 IMAD.IADD R62, R62, 0x1, -R3.reuse ;  /* 0x000000013e3ee824 */ /* 0x100fe200078e0a03 */
[C---:B------:R-:W-:Y:S01]  /*12c0*/  ISETP.GT.U32.AND P6, PT, R3.reuse, R64, PT ;  /* 0x000000400300720c */ /* 0x040fe20003fc4070 */
[----:B------:R-:W-:Y:S01]  /*12d0*/  IMAD.MOV R4, RZ, RZ, -R4 ;  /* 0x000000ffff047224 */ /* 0x000fe200078e0a04 */
[----:B------:R-:W-:Y:S01]  /*12e0*/  IABS R58, R18 ;  /* 0x00000012003a7213 */ /* 0x000fe20000000000 */
[----:B------:R-:W-:Y:S01]  /*12f0*/  @!P0 IMAD.IADD R66, R66, 0x1, -R3 ;  /* 0x0000000142428824 */ /* 0x000fe200078e0a03 */
[----:B------:R-:W-:Y:S01]  /*1300*/  ISETP.GE.AND P0, PT, R16, RZ, PT ;  /* 0x000000ff1000720c */ /* 0x000fe20003f06270 */
[----:B------:R-:W-:Y:S01]  /*1310*/  IMAD.MOV R6, RZ, RZ, -R6 ;  /* 0x000000ffff067224 */ /* 0x000fe200078e0a06 */
[----:B------:R-:W-:Y:S01]  /*1320*/  LOP3.LUT R16, R8, 0x58, RZ, 0xfc, !PT ;  /* 0x0000005808107812 */ /* 0x000fe200078efcff */
[----:B------:R-:W-:-:S02]  /*1330*/  IMAD R36, R3, R4, R36 ;  /* 0x0000000403247224 */ /* 0x000fc400078e0224 */
[C---:B------:R-:W-:Y:S01]  /*1340*/  IMAD R60, R3.reuse, R6, R60 ;  /* 0x00000006033c7224 */ /* 0x040fe200078e023c */
[----:B------:R-:W-:Y:S01]  /*1350*/  IABS R34, R16 ;  /* 0x0000001000227213 */ /* 0x000fe20000000000 */
[--C-:B------:R-:W-:Y:S01]  /*1360*/  @!P3 IMAD.IADD R38, R38, 0x1, -R3.reuse ;  /* 0x000000012626b824 */ /* 0x100fe200078e0a03 */
[C---:B------:R-:W-:Y:S01]  /*1370*/  ISETP.GT.U32.AND P3, PT, R3.reuse, R40, PT ;  /* 0x000000280300720c */ /* 0x040fe20003f64070 */
[----:B------:R-:W-:Y:S01]  /*1380*/  @!P4 IMAD.MOV R66, RZ, RZ, -R66 ;  /* 0x000000ffff42c224 */ /* 0x000fe200078e0a42 */
[C---:B------:R-:W-:Y:S01]  /*1390*/  ISETP.GT.U32.AND P4, PT, R3.reuse, R36, PT ;  /* 0x000000240300720c */ /* 0x040fe20003f84070 */
[----:B------:R-:W-:Y:S01]  /*13a0*/  @!P6 IMAD.IADD R64, R64, 0x1, -R3 ;  /* 0x000000014040e824 */ /* 0x000fe200078e0a03 */
[----:B------:R-:W-:Y:S01]  /*13b0*/  ISETP.GT.U32.AND P6, PT, R3, R60, PT ;  /* 0x0000003c0300720c */ /* 0x000fe20003fc4070 */
[----:B------:R-:W-:-:S04]  /*13c0*/  IMAD.HI.U32 R4, R11, R34, RZ ;  /* 0x000000220b047227 */ /* 0x000fc800078e00ff */
[----:B------:R-:W-:Y:S01]  /*13d0*/  @!P2 IMAD.MOV R68, RZ, RZ, -R68 ;  /* 0x000000ffff44a224 */ /* 0x000fe200078e0a44 */
[C---:B------:R-:W-:Y:S01]  /*13e0*/  ISETP.GT.U32.AND P2, PT, R3.reuse, R62, PT ;  /* 0x0000003e0300720c */ /* 0x040fe20003f44070 */
[----:B------:R-:W-:Y:S02]  /*13f0*/  IMAD.MOV R6, RZ, RZ, -R4 ;  /* 0x000000ffff067224 */ /* 0x000fe400078e0a04 */
[--C-:B------:R-:W-:Y:S01]  /*1400*/  @!P3 IMAD.IADD R40, R40, 0x1, -R3.reuse ;  /* 0x000000012828b824 */ /* 0x100fe200078e0a03 */
[----:B------:R-:W-:Y:S01]  /*1410*/  ISETP.GE.AND P3, PT, R12, RZ, PT ;  /* 0x000000ff0c00720c */ /* 0x000fe20003f66270 */
[--C-:B------:R-:W-:Y:S01]  /*1420*/  @!P4 IMAD.IADD R36, R36, 0x1, -R3.reuse ;  /* 0x000000012424c824 */ /* 0x100fe200078e0a03 */
[C---:B------:R-:W-:Y:S01]  /*1430*/  LOP3.LUT R12, R8.reuse, 0x50, RZ, 0xfc, !PT ;  /* 0x00000050080c7812 */ /* 0x040fe200078efcff */
[C---:B------:R-:W-:Y:S01]  /*1440*/  IMAD R34, R3.reuse, R6, R34 ;  /* 0x0000000603227224 */ /* 0x040fe200078e0222 */
[----:B------:R-:W-:Y:S01]  /*1450*/  LOP3.LUT R6, R8, 0x4c, RZ, 0xfc, !PT ;  /* 0x0000004c08067812 */ /* 0x000fe200078efcff */
[----:B------:R-:W-:Y:S01]  /*1460*/  @!P1 IMAD.MOV R42, RZ, RZ, -R42 ;  /* 0x000000ffff2a9224 */ /* 0x000fe200078e0a2a */
[C---:B------:R-:W-:Y:S01]  /*1470*/  ISETP.GT.U32.AND P1, PT, R3.reuse, R38, PT ;  /* 0x000000260300720c */ /* 0x040fe20003f24070 */
[--C-:B------:R-:W-:Y:S01]  /*1480*/  @!P6 IMAD.IADD R60, R60, 0x1, -R3.reuse ;  /* 0x000000013c3ce824 */ /* 0x100fe200078e0a03 */
[C---:B------:R-:W-:Y:S01]  /*1490*/  ISETP.GT.U32.AND P6, PT, R3.reuse, R34, PT ;  /* 0x000000220300720c */ /* 0x040fe20003fc4070 */
[----:B------:R-:W-:Y:S01]  /*14a0*/  @!P0 IMAD.MOV R40, RZ, RZ, -R40 ;  /* 0x000000ffff288224 */ /* 0x000fe200078e0a28 */
[----:B------:R-:W-:Y:S01]  /*14b0*/  ISETP.GT.U32.AND P0, PT, R3, R36, PT ;  /* 0x000000240300720c */ /* 0x000fe20003f04070 */
[----:B------:R-:W-:Y:S01]  /*14c0*/  @!P2 IMAD.IADD R62, R62, 0x1, -R3 ;  /* 0x000000013e3ea824 */ /* 0x000fe200078e0a03 */
[----:B------:R-:W-:Y:S01]  /*14d0*/  ISETP.GE.AND P2, PT, R15, RZ, PT ;  /* 0x000000ff0f00720c */ /* 0x000fe20003f46270 */
[----:B------:R-:W-:Y:S01]  /*14e0*/  IMAD.HI.U32 R4, R11, R58, RZ ;  /* 0x0000003a0b047227 */ /* 0x000fe200078e00ff */
[----:B------:R-:W-:-:S02]  /*14f0*/  IABS R32, R12 ;  /* 0x0000000c00207213 */ /* 0x000fc40000000000 */
[----:B------:R-:W-:Y:S01]  /*1500*/  IABS R56, R6 ;  /* 0x0000000600387213 */ /* 0x000fe20000000000 */
[----:B------:R-:W-:Y:S01]  /*1510*/  IMAD.MOV R4, RZ, RZ, -R4 ;  /* 0x000000ffff047224 */ /* 0x000fe200078e0a04 */
[----:B------:R-:W-:Y:S01]  /*1520*/  ISETP.GE.AND P4, PT, R20, RZ, PT ;  /* 0x000000ff1400720c */ /* 0x000fe20003f86270 */
[--C-:B------:R-:W-:Y:S01]  /*1530*/  @!P1 IMAD.IADD R38, R38, 0x1, -R3.reuse ;  /* 0x0000000126269824 */ /* 0x100fe200078e0a03 */
[----:B------:R-:W-:Y:S01]  /*1540*/  ISETP.GE.AND P1, PT, R14, RZ, PT ;  /* 0x000000ff0e00720c */ /* 0x000fe20003f26270 */
[--C-:B------:R-:W-:Y:S01]  /*1550*/  @!P6 IMAD.IADD R34, R34, 0x1, -R3.reuse ;  /* 0x000000012222e824 */ /* 0x100fe200078e0a03 */
[----:B------:R-:W-:Y:S01]  /*1560*/  ISETP.GE.AND P6, PT, R6, RZ, PT ;  /* 0x000000ff0600720c */ /* 0x000fe20003fc6270 */
[----:B------:R-:W-:Y:S01]  /*1570*/  @!P0 IMAD.IADD R36, R36, 0x1, -R3 ;  /* 0x0000000124248824 */ /* 0x000fe200078e0a03 */
[C---:B------:R-:W-:Y:S01]  /*1580*/  LOP3.LUT R6, R8.reuse, 0x48, RZ, 0xfc, !PT ;  /* 0x0000004808067812 */ /* 0x040fe200078efcff */
[C---:B------:R-:W-:Y:S01]  /*1590*/  IMAD R58, R3.reuse, R4, R58 ;  /* 0x00000004033a7224 */ /* 0x040fe200078e023a */
[----:B------:R-:W-:Y:S01]  /*15a0*/  LOP3.LUT R14, R8, 0x40, RZ, 0xfc, !PT ;  /* 0x00000040080e7812 */ /* 0x000fe200078efcff */
[----:B------:R-:W-:Y:S01]  /*15b0*/  @!P2 IMAD.MOV R36, RZ, RZ, -R36 ;  /* 0x000000ffff24a224 */ /* 0x000fe200078e0a24 */
[----:B------:R-:W-:Y:S01]  /*15c0*/  ISETP.GT.U32.AND P2, PT, R3, R34, PT ;  /* 0x000000220300720c */ /* 0x000fe20003f44070 */
[----:B------:R-:W-:Y:S01]  /*15d0*/  IMAD.HI.U32 R4, R11, R32, RZ ;  /* 0x000000200b047227 */ /* 0x000fe200078e00ff */
[----:B------:R-:W-:-:S02]  /*15e0*/  IABS R30, R6 ;  /* 0x00000006001e7213 */ /* 0x000fc40000000000 */
[----:B------:R-:W-:Y:S01]  /*15f0*/  IABS R28, R14 ;  /* 0x0000000e001c7213 */ /* 0x000fe20000000000 */
[----:B------:R-:W-:Y:S01]  /*1600*/  IMAD.MOV R4, RZ, RZ, -R4 ;  /* 0x000000ffff047224 */ /* 0x000fe200078e0a04 */
[----:B------:R-:W-:Y:S01]  /*1610*/  LOP3.LUT R15, R8, 0x3c, RZ, 0xfc, !PT ;  /* 0x0000003c080f7812 */ /* 0x000fe200078efcff */
[----:B------:R-:W-:Y:S01]  /*1620*/  @!P3 IMAD.MOV R38, RZ, RZ, -R38 ;  /* 0x000000ffff26b224 */ /* 0x000fe200078e0a26 */
[C---:B------:R-:W-:Y:S01]  /*1630*/  ISETP.GT.U32.AND P3, PT, R3.reuse, R58, PT ;  /* 0x0000003a0300720c */ /* 0x040fe20003f64070 */
[----:B------:R-:W-:Y:S01]  /*1640*/  @!P1 IMAD.MOV R62, RZ, RZ, -R62 ;  /* 0x000000ffff3e9224 */ /* 0x000fe200078e0a3e */
[----:B------:R-:W-:Y:S01]  /*1650*/  ISETP.GE.AND P1, PT, R16, RZ, PT ;  /* 0x000000ff1000720c */ /* 0x000fe20003f26270 */
[----:B------:R-:W-:Y:S01]  /*1660*/  IMAD R32, R3, R4, R32 ;  /* 0x0000000403207224 */ /* 0x000fe200078e0220 */
[----:B------:R-:W-:Y:S01]  /*1670*/  IABS R52, R15 ;  /* 0x0000000f00347213 */ /* 0x000fe20000000000 */
[----:B------:R-:W-:Y:S01]  /*1680*/  IMAD.HI.U32 R4, R11, R56, RZ ;  /* 0x000000380b047227 */ /* 0x000fe200078e00ff */
[----:B------:R-:W-:-:S02]  /*1690*/  ISETP.GE.AND P0, PT, R18, RZ, PT ;  /* 0x000000ff1200720c */ /* 0x000fc40003f06270 */
[----:B------:R-:W-:Y:S01]  /*16a0*/  LOP3.LUT R16, R8, 0x34, RZ, 0xfc, !PT ;  /* 0x0000003408107812 */ /* 0x000fe200078efcff */
[----:B------:R-:W-:Y:S01]  /*16b0*/  @!P5 IMAD.MOV R64, RZ, RZ, -R64 ;  /* 0x000000ffff40d224 */ /* 0x000fe200078e0a40 */
[C---:B------:R-:W-:Y:S01]  /*16c0*/  ISETP.GT.U32.AND P5, PT, R3.reuse, R60, PT ;  /* 0x0000003c0300720c */ /* 0x040fe20003fa4070 */
[--C-:B------:R-:W-:Y:S01]  /*16d0*/  @!P2 IMAD.IADD R34, R34, 0x1, -R3.reuse ;  /* 0x000000012222a824 */ /* 0x100fe200078e0a03 */
[C---:B------:R-:W-:Y:S01]  /*16e0*/  ISETP.GT.U32.AND P2, PT, R3.reuse, R32, PT ;  /* 0x000000200300720c */ /* 0x040fe20003f44070 */
[----:B------:R-:W-:Y:S01]  /*16f0*/  IMAD.MOV R4, RZ, RZ, -R4 ;  /* 0x000000ffff047224 */ /* 0x000fe200078e0a04 */
[----:B------:R-:W-:Y:S01]  /*1700*/  IABS R50, R16 ;  /* 0x0000001000327213 */ /* 0x000fe20000000000 */
[----:B------:R-:W-:Y:S01]  /*1710*/  @!P3 IMAD.IADD R58, R58, 0x1, -R3 ;  /* 0x000000013a3ab824 */ /* 0x000fe200078e0a03 */
[----:B------:R-:W-:Y:S01]  /*1720*/  IABS R20, R33 ;  /* 0x0000002100147213 */ /* 0x000fe20000000000 */
[C---:B------:R-:W-:Y:S01]  /*1730*/  IMAD R56, R3.reuse, R4, R56 ;  /* 0x0000000403387224 */ /* 0x040fe200078e0238 */
[----:B------:R-:W-:Y:S01]  /*1740*/  IABS R18, R35 ;  /* 0x0000002300127213 */ /* 0x000fe20000000000 */
[----:B------:R-:W-:Y:S01]  /*1750*/  @!P1 IMAD.MOV R34, RZ, RZ, -R34 ;  /* 0x000000ffff229224 */ /* 0x000fe200078e0a22 */
[----:B------:R-:W-:Y:S01]  /*1760*/  ISETP.GT.U32.AND P3, PT, R3, R58, PT ;  /* 0x0000003a0300720c */ /* 0x000fe20003f64070 */
[----:B------:R-:W-:Y:S01]  /*1770*/  IMAD.HI.U32 R4, R11, R30, RZ ;  /* 0x0000001e0b047227 */ /* 0x000fe200078e00ff */
[----:B------:R-:W-:-:S03]  /*1780*/  ISETP.GT.U32.AND P1, PT, R3, R56, PT ;  /* 0x000000380300720c */ /* 0x000fc60003f24070 */
[--C-:B------:R-:W-:Y:S01]  /*1790*/  @!P5 IMAD.IADD R60, R60, 0x1, -R3.reuse ;  /* 0x000000013c3cd824 */ /* 0x100fe200078e0a03 */
[----:B------:R-:W-:Y:S01]  /*17a0*/  ISETP.GE.AND P5, PT, R12, RZ, PT ;  /* 0x000000ff0c00720c */ /* 0x000fe20003fa6270 */
[--C-:B------:R-:W-:Y:S01]  /*17b0*/  @!P2 IMAD.IADD R32, R32, 0x1, -R3.reuse ;  /* 0x000000012020a824 */ /* 0x100fe200078e0a03 */
[----:B------:R-:W-:Y:S01]  /*17c0*/  LOP3.LUT R12, R8, 0x44, RZ, 0xfc, !PT ;  /* 0x00000044080c7812 */ /* 0x000fe200078efcff */
[----:B------:R-:W-:Y:S01]  /*17d0*/  @!P4 IMAD.MOV R60, RZ, RZ, -R60 ;  /* 0x000000ffff3cc224 */ /* 0x000fe200078e0a3c */
[----:B------:R-:W-:Y:S02]  /*17e0*/  ISETP.GE.AND P4, PT, R6, RZ, PT ;  /* 0x000000ff0600720c */ /* 0x000fe40003f86270 */
[----:B------:R-:W-:Y:S01]  /*17f0*/  IABS R54, R12 ;  /* 0x0000000c00367213 */ /* 0x000fe20000000000 */
[--C-:B------:R-:W-:Y:S01]  /*1800*/  @!P3 IMAD.IADD R58, R58, 0x1, -R3.reuse ;  /* 0x000000013a3ab824 */ /* 0x100fe200078e0a03 */
[----:B------:R-:W-:Y:S01]  /*1810*/  ISETP.GT.U32.AND P2, PT, R3, R32, PT ;  /* 0x000000200300720c */ /* 0x000fe20003f44070 */
[----:B------:R-:W-:Y:S01]  /*1820*/  @!P1 IMAD.IADD R56, R56, 0x1, -R3 ;  /* 0x0000000138389824 */ /* 0x000fe200078e0a03 */
[----:B------:R-:W-:Y:S01]  /*1830*/  ISETP.GE.AND P3, PT, R12, RZ, PT ;  /* 0x000000ff0c00720c */ /* 0x000fe20003f66270 */
[----:B------:R-:W-:-:S03]  /*1840*/  IMAD.HI.U32 R6, R11, R54, RZ ;  /* 0x000000360b067227 */ /* 0x000fc600078e00ff */
[----:B------:R-:W-:Y:S01]  /*1850*/  ISETP.GT.U32.AND P1, PT, R3, R56, PT ;  /* 0x000000380300720c */ /* 0x000fe20003f24070 */
[----:B------:R-:W-:Y:S02]  /*1860*/  IMAD.MOV R12, RZ, RZ, -R4 ;  /* 0x000000ffff0c7224 */ /* 0x000fe400078e0a04 */
[----:B------:R-:W-:-:S04]  /*1870*/  IMAD.HI.U32 R4, R11, R28, RZ ;  /* 0x0000001c0b047227 */ /* 0x000fc800078e00ff */
[----:B------:R-:W-:Y:S02]  /*1880*/  IMAD.MOV R6, RZ, RZ, -R6 ;  /* 0x000000ffff067224 */ /* 0x000fe400078e0a06 */
[C---:B------:R-:W-:Y:S02]  /*1890*/  IMAD R30, R3.reuse, R12, R30 ;  /* 0x0000000c031e7224 */ /* 0x040fe400078e021e */
[----:B------:R-:W-:Y:S02]  /*18a0*/  IMAD.MOV R12, RZ, RZ, -R4 ;  /* 0x000000ffff0c7224 */ /* 0x000fe400078e0a04 */
[C---:B------:R-:W-:Y:S02]  /*18b0*/  IMAD R54, R3.reuse, R6, R54 ;  /* 0x0000000603367224 */ /* 0x040fe400078e0236 */
[----:B------:R-:W-:Y:S01]  /*18c0*/  @!P2 IMAD.IADD R32, R32, 0x1, -R3 ;  /* 0x000000012020a824 */ /* 0x000fe200078e0a03 */
[----:B------:R-:W-:Y:S01]  /*18d0*/  ISETP.GT.U32.AND P2, PT, R3, R30, PT ;  /* 0x0000001e0300720c */ /* 0x000fe20003f44070 */
[----:B------:R-:W-:-:S04]  /*18e0*/  IMAD.HI.U32 R4, R11, R52, RZ ;  /* 0x000000340b047227 */ /* 0x000fc800078e00ff */
[C---:B------:R-:W-:Y:S02]  /*18f0*/  IMAD R28, R3.reuse, R12, R28 ;  /* 0x0000000c031c7224 */ /* 0x040fe400078e021c */
[----:B------:R-:W-:Y:S01]  /*1900*/  @!P5 IMAD.MOV R32, RZ, RZ, -R32 ;  /* 0x000000ffff20d224 */ /* 0x000fe200078e0a20 */
[C---:B------:R-:W-:Y:S01]  /*1910*/  ISETP.GT.U32.AND P5, PT, R3.reuse, R54, PT ;  /* 0x000000360300720c */ /* 0x040fe20003fa4070 */
[----:B------:R-:W-:Y:S02]  /*1920*/  IMAD.MOV R4, RZ, RZ, -R4 ;  /* 0x000000ffff047224 */ /* 0x000fe400078e0a04 */
[----:B------:R-:W-:Y:S01]  /*1930*/  @!P1 IMAD.IADD R56, R56, 0x1, -R3 ;  /* 0x0000000138389824 */ /* 0x000fe200078e0a03 */
[C---:B------:R-:W-:Y:S01]  /*1940*/  ISETP.GT.U32.AND P1, PT, R3.reuse, R28, PT ;  /* 0x0000001c0300720c */ /* 0x040fe20003f24070 */
[----:B------:R-:W-:Y:S02]  /*1950*/  IMAD R52, R3, R4, R52 ;  /* 0x0000000403347224 */ /* 0x000fe400078e0234 */
[----:B------:R-:W-:-:S02]  /*1960*/  @!P6 IMAD.MOV R56, RZ, RZ, -R56 ;  /* 0x000000ffff38e224 */ /* 0x000fc400078e0a38 */
[----:B------:R-:W-:Y:S01]  /*1970*/  @!P0 IMAD.MOV R58, RZ, RZ, -R58 ;  /* 0x000000ffff3a8224 */ /* 0x000fe200078e0a3a */
[----:B------:R-:W-:Y:S01]  /*1980*/  ISETP.GT.U32.AND P6, PT, R3, R52, PT ;  /* 0x000000340300720c */ /* 0x000fe20003fc4070 */
[C---:B------:R-:W-:Y:S01]  /*1990*/  IMAD.HI.U32 R4, R11.reuse, R26, RZ ;  /* 0x0000001a0b047227 */ /* 0x040fe200078e00ff */
[----:B------:R-:W-:Y:S02]  /*19a0*/  ISETP.GE.AND P0, PT, R14, RZ, PT ;  /* 0x000000ff0e00720c */ /* 0x000fe40003f06270 */
[----:B------:R-:W-:Y:S01]  /*19b0*/  LOP3.LUT R14, R8, 0x30, RZ, 0xfc, !PT ;  /* 0x00000030080e7812 */ /* 0x000fe200078efcff */
[--C-:B------:R-:W-:Y:S02]  /*19c0*/  @!P5 IMAD.IADD R54, R54, 0x1, -R3.reuse ;  /* 0x000000013636d824 */ /* 0x100fe400078e0a03 */
[----:B------:R-:W-:Y:S01]  /*19d0*/  @!P1 IMAD.IADD R28, R28, 0x1, -R3 ;  /* 0x000000011c1c9824 */ /* 0x000fe200078e0a03 */
[----:B------:R-:W-:Y:S01]  /*19e0*/  IABS R24, R14 ;  /* 0x0000000e00187213 */ /* 0x000fe20000000000 */
[----:B------:R-:W-:Y:S01]  /*19f0*/  IMAD.HI.U32 R6, R11, R50, RZ ;  /* 0x000000320b067227 */ /* 0x000fe200078e00ff */
[----:B------:R-:W-:-:S02]  /*1a00*/  ISETP.GT.U32.AND P5, PT, R3, R54, PT ;  /* 0x000000360300720c */ /* 0x000fc40003fa4070 */
[C---:B------:R-:W-:Y:S01]  /*1a10*/  ISETP.GT.U32.AND P1, PT, R3.reuse, R28, PT ;  /* 0x0000001c0300720c */ /* 0x040fe20003f24070 */
[----:B------:R-:W-:Y:S02]  /*1a20*/  IMAD.MOV R4, RZ, RZ, -R4 ;  /* 0x000000ffff047224 */ /* 0x000fe400078e0a04 */
[----:B------:R-:W-:Y:S02]  /*1a30*/  @!P6 IMAD.IADD R52, R52, 0x1, -R3 ;  /* 0x000000013434e824 */ /* 0x000fe400078e0a03 */
[----:B------:R-:W-:Y:S02]  /*1a40*/  IMAD.MOV R6, RZ, RZ, -R6 ;  /* 0x000000ffff067224 */ /* 0x000fe400078e0a06 */
[C---:B------:R-:W-:Y:S01]  /*1a50*/  IMAD R26, R3.reuse, R4, R26 ;  /* 0x00000004031a7224 */ /* 0x040fe200078e021a */
[----:B------:R-:W-:Y:S01]  /*1a60*/  ISETP.GT.U32.AND P6, PT, R3, R52, PT ;  /* 0x000000340300720c */ /* 0x000fe20003fc4070 */
[----:B------:R-:W-:-:S04]  /*1a70*/  IMAD.HI.U32 R12, R11, R24, RZ ;  /* 0x000000180b0c7227 */ /* 0x000fc800078e00ff */
[C---:B------:R-:W-:Y:S02]  /*1a80*/  IMAD R50, R3.reuse, R6, R50 ;  /* 0x0000000603327224 */ /* 0x040fe400078e0232 */
[--C-:B------:R-:W-:Y:S01]  /*1a90*/  @!P5 IMAD.IADD R54, R54, 0x1, -R3.reuse ;  /* 0x000000013636d824 */ /* 0x100fe200078e0a03 */
[C---:B------:R-:W-:Y:S01]  /*1aa0*/  ISETP.GT.U32.AND P5, PT, R3.reuse, R26, PT ;  /* 0x0000001a0300720c */ /* 0x040fe20003fa4070 */
[----:B------:R-:W-:Y:S02]  /*1ab0*/  IMAD.MOV R12, RZ, RZ, -R12 ;  /* 0x000000ffff0c7224 */ /* 0x000fe400078e0a0c */
[--C-:B------:R-:W-:Y:S01]  /*1ac0*/  @!P1 IMAD.IADD R28, R28, 0x1, -R3.reuse ;  /* 0x000000011c1c9824 */ /* 0x100fe200078e0a03 */
[C---:B------:R-:W-:Y:S01]  /*1ad0*/  ISETP.GT.U32.AND P1, PT, R3.reuse, R50, PT ;  /* 0x000000320300720c */ /* 0x040fe20003f24070 */
[----:B------:R-:W-:Y:S02]  /*1ae0*/  IMAD R24, R3, R12, R24 ;  /* 0x0000000c03187224 */ /* 0x000fe400078e0218 */
[----:B------:R-:W-:-:S02]  /*1af0*/  @!P2 IMAD.IADD R30, R30, 0x1, -R3 ;  /* 0x000000011e1ea824 */ /* 0x000fc400078e0a03 */
[----:B------:R-:W-:Y:S01]  /*1b00*/  @!P6 IMAD.IADD R52, R52, 0x1, -R3 ;  /* 0x000000013434e824 */ /* 0x000fe200078e0a03 */
[----:B------:R-:W-:Y:S01]  /*1b10*/  ISETP.GT.U32.AND P6, PT, R3, R24, PT ;  /* 0x000000180300720c */ /* 0x000fe20003fc4070 */
[----:B------:R-:W-:Y:S01]  /*1b20*/  IMAD.HI.U32 R4, R11, R22, RZ ;  /* 0x000000160b047227 */ /* 0x000fe200078e00ff */
[----:B------:R-:W-:-:S03]  /*1b30*/  ISETP.GT.U32.AND P2, PT, R3, R30, PT ;  /* 0x0000001e0300720c */ /* 0x000fc60003f44070 */
[--C-:B------:R-:W-:Y:S01]  /*1b40*/  @!P5 IMAD.IADD R26, R26, 0x1, -R3.reuse ;  /* 0x000000011a1ad824 */ /* 0x100fe200078e0a03 */
[----:B------:R-:W-:Y:S01]  /*1b50*/  ISETP.GE.AND P5, PT, R25, RZ, PT ;  /* 0x000000ff1900720c */ /* 0x000fe20003fa6270 */
[----:B------:R-:W-:Y:S02]  /*1b60*/  @!P1 IMAD.IADD R50, R50, 0x1, -R3 ;  /* 0x0000000132329824 */ /* 0x000fe400078e0a03 */
[----:B------:R-:W-:Y:S01]  /*1b70*/  IMAD.MOV R4, RZ, RZ, -R4 ;  /* 0x000000ffff047224 */ /* 0x000fe200078e0a04 */
[----:B------:R-:W-:Y:S01]  /*1b80*/  ISETP.GT.U32.AND P1, PT, R3, R26, PT ;  /* 0x0000001a0300720c */ /* 0x000fe20003f24070 */
[----:B------:R-:W-:-:S04]  /*1b90*/  IMAD.HI.U32 R6, R11, R20, RZ ;  /* 0x000000140b067227 */ /* 0x000fc800078e00ff */
[--C-:B------:R-:W-:Y:S01]  /*1ba0*/  @!P6 IMAD.IADD R24, R24, 0x1, -R3.reuse ;  /* 0x000000011818e824 */ /* 0x100fe200078e0a03 */
[----:B------:R-:W-:Y:S01]  /*1bb0*/  ISETP.GT.U32.AND P6, PT, R3, R50, PT ;  /* 0x000000320300720c */ /* 0x000fe20003fc4070 */
[--C-:B------:R-:W-:Y:S01]  /*1bc0*/  @!P2 IMAD.IADD R30, R30, 0x1, -R3.reuse ;  /* 0x000000011e1ea824 */ /* 0x100fe200078e0a03 */
[----:B------:R-:W-:Y:S01]  /*1bd0*/  ISETP.GE.AND P2, PT, R15, RZ, PT ;  /* 0x000000ff0f00720c */ /* 0x000fe20003f46270 */
[C---:B------:R-:W-:Y:S01]  /*1be0*/  IMAD R22, R3.reuse, R4, R22 ;  /* 0x0000000403167224 */ /* 0x040fe200078e0216 */
[----:B------:R-:W-:Y:S01]  /*1bf0*/  LOP3.LUT R15, R8, 0x14, RZ, 0xfc, !PT ;  /* 0x00000014080f7812 */ /* 0x000fe200078efcff */
[----:B------:R-:W-:Y:S02]  /*1c00*/  IMAD.MOV R6, RZ, RZ, -R6 ;  /* 0x000000ffff067224 */ /* 0x000fe400078e0a06 */
[----:B------:R-:W-:Y:S01]  /*1c10*/  @!P4 IMAD.MOV R30, RZ, RZ, -R30 ;  /* 0x000000ffff1ec224 */ /* 0x000fe200078e0a1e */
[C---:B------:R-:W-:Y:S01]  /*1c20*/  ISETP.GT.U32.AND P4, PT, R3.reuse, R24, PT ;  /* 0x000000180300720c */ /* 0x040fe20003f84070 */
[----:B------:R-:W-:Y:S01]  /*1c30*/  @!P1 IMAD.IADD R26, R26, 0x1, -R3 ;  /* 0x000000011a1a9824 */ /* 0x000fe200078e0a03 */
[----:B------:R-:W-:Y:S01]  /*1c40*/  ISETP.GT.U32.AND P1, PT, R3, R22, PT ;  /* 0x000000160300720c */ /* 0x000fe20003f24070 */
[----:B------:R-:W-:Y:S01]  /*1c50*/  IMAD.HI.U32 R12, R11, R18, RZ ;  /* 0x000000120b0c7227 */ /* 0x000fe200078e00ff */
[----:B------:R-:W-:-:S03]  /*1c60*/  IABS R48, R15 ;  /* 0x0000000f00307213 */ /* 0x000fc60000000000 */
[C---:B------:R-:W-:Y:S01]  /*1c70*/  IMAD R20, R3.reuse, R6, R20 ;  /* 0x0000000603147224 */ /* 0x040fe200078e0214 */
[----:B------:R-:W-:Y:S01]  /*1c80*/  IABS R6, R43 ;  /* 0x0000002b00067213 */ /* 0x000fe20000000000 */
[----:B------:R-:W-:Y:S02]  /*1c90*/  IMAD.MOV R12, RZ, RZ, -R12 ;  /* 0x000000ffff0c7224 */ /* 0x000fe400078e0a0c */
[----:B------:R-:W-:Y:S01]  /*1ca0*/  @!P6 IMAD.IADD R50, R50, 0x1, -R3 ;  /* 0x000000013232e824 */ /* 0x000fe200078e0a03 */
[----:B------:R-:W-:Y:S01]  /*1cb0*/  ISETP.GT.U32.AND P6, PT, R3, R20, PT ;  /* 0x000000140300720c */ /* 0x000fe20003fc4070 */
[----:B------:R-:W-:-:S04]  /*1cc0*/  IMAD.HI.U32 R4, R11, R6, RZ ;  /* 0x000000060b047227 */ /* 0x000fc800078e00ff */
[C---:B------:R-:W-:Y:S02]  /*1cd0*/  IMAD R18, R3.reuse, R12, R18 ;  /* 0x0000000c03127224 */ /* 0x040fe400078e0212 */
[----:B------:R-:W-:Y:S02]  /*1ce0*/  IMAD.MOV R12, RZ, RZ, -R4 ;  /* 0x000000ffff0c7224 */ /* 0x000fe400078e0a04 */
[--C-:B------:R-:W-:Y:S01]  /*1cf0*/  @!P4 IMAD.IADD R24, R24, 0x1, -R3.reuse ;  /* 0x000000011818c824 */ /* 0x100fe200078e0a03 */
[C---:B------:R-:W-:Y:S01]  /*1d00*/  ISETP.GT.U32.AND P4, PT, R3.reuse, R18, PT ;  /* 0x000000120300720c */ /* 0x040fe20003f84070 */
[--C-:B------:R-:W-:Y:S01]  /*1d10*/  @!P1 IMAD.IADD R22, R22, 0x1, -R3.reuse ;  /* 0x0000000116169824 */ /* 0x100fe200078e0a03 */
[----:B------:R-:W-:Y:S01]  /*1d20*/  ISETP.GE.AND P1, PT, R16, RZ, PT ;  /* 0x000000ff1000720c */ /* 0x000fe20003f26270 */
[----:B------:R-:W-:Y:S02]  /*1d30*/  IMAD R16, R3, R12, R6 ;  /* 0x0000000c03107224 */ /* 0x000fe400078e0206 */
[----:B------:R-:W-:-:S02]  /*1d40*/  @!P6 IMAD.IADD R20, R20, 0x1, -R3 ;  /* 0x000000011414e824 */ /* 0x000fc400078e0a03 */
[----:B------:R-:W-:Y:S01]  /*1d50*/  IMAD.HI.U32 R4, R11, R44, RZ ;  /* 0x0000002c0b047227 */ /* 0x000fe200078e00ff */
[----:B------:R-:W-:-:S03]  /*1d60*/  ISETP.GT.U32.AND P6, PT, R3, R16, PT ;  /* 0x000000100300720c */ /* 0x000fc60003fc4070 */
[----:B------:R-:W-:Y:S02]  /*1d70*/  IMAD.MOV R4, RZ, RZ, -R4 ;  /* 0x000000ffff047224 */ /* 0x000fe400078e0a04 */
[----:B------:R-:W-:Y:S01]  /*1d80*/  @!P4 IMAD.IADD R18, R18, 0x1, -R3 ;  /* 0x000000011212c824 */ /* 0x000fe200078e0a03 */
[----:B------:R-:W-:Y:S01]  /*1d90*/  ISETP.GE.AND P4, PT, R14, RZ, PT ;  /* 0x000000ff0e00720c */ /* 0x000fe20003f86270 */
[----:B------:R-:W-:Y:S01]  /*1da0*/  IMAD R14, R3, R4, R44 ;  /* 0x00000004030e7224 */ /* 0x000fe200078e022c */
[----:B------:R-:W-:Y:S01]  /*1db0*/  IABS R44, R27 ;  /* 0x0000001b002c7213 */ /* 0x000fe20000000000 */
[----:B------:R-:W-:-:S04]  /*1dc0*/  IMAD.HI.U32 R6, R11, R46, RZ ;  /* 0x0000002e0b067227 */ /* 0x000fc800078e00ff */
[----:B------:R-:W-:Y:S01]  /*1dd0*/  @!P6 IMAD.IADD R16, R16, 0x1, -R3 ;  /* 0x000000011010e824 */ /* 0x000fe200078e0a03 */
[----:B------:R-:W-:Y:S01]  /*1de0*/  ISETP.GT.U32.AND P6, PT, R3, R14, PT ;  /* 0x0000000e0300720c */ /* 0x000fe20003fc4070 */
[----:B------:R-:W-:-:S04]  /*1df0*/  IMAD.HI.U32 R12, R11, R48, RZ ;  /* 0x000000300b0c7227 */ /* 0x000fc800078e00ff */
[----:B------:R-:W-:Y:S02]  /*1e00*/  IMAD.MOV R6, RZ, RZ, -R6 ;  /* 0x000000ffff067224 */ /* 0x000fe400078e0a06 */
[----:B------:R-:W-:Y:S02]  /*1e10*/  IMAD.MOV R25, RZ, RZ, -R12 ;  /* 0x000000ffff197224 */ /* 0x000fe400078e0a0c */
[C---:B------:R-:W-:Y:S01]  /*1e20*/  IMAD R12, R3.reuse, R6, R46 ;  /* 0x00000006030c7224 */ /* 0x040fe200078e022e */
[----:B------:R-:W-:Y:S01]  /*1e30*/  IABS R6, R29 ;  /* 0x0000001d00067213 */ /* 0x000fe20000000000 */
[C---:B------:R-:W-:Y:S01]  /*1e40*/  IMAD R48, R3.reuse, R25, R48 ;  /* 0x0000001903307224 */ /* 0x040fe200078e0230 */
[----:B------:R-:W-:Y:S01]  /*1e50*/  LOP3.LUT R25, R8, 0x10, RZ, 0xfc, !PT ;  /* 0x0000001008197812 */ /* 0x000fe200078efcff */
[----:B------:R-:W-:Y:S01]  /*1e60*/  @!P6 IMAD.IADD R14, R14, 0x1, -R3 ;  /* 0x000000010e0ee824 */ /* 0x000fe200078e0a03 */
[C---:B------:R-:W-:Y:S01]  /*1e70*/  ISETP.GT.U32.AND P6, PT, R3.reuse, R12, PT ;  /* 0x0000000c0300720c */ /* 0x040fe20003fc4070 */
[----:B------:R-:W-:Y:S01]  /*1e80*/  @!P0 IMAD.MOV R28, RZ, RZ, -R28 ;  /* 0x000000ffff1c8224 */ /* 0x000fe200078e0a1c */
[----:B------:R-:W-:Y:S01]  /*1e90*/  ISETP.GT.U32.AND P0, PT, R3, R20, PT ;  /* 0x000000140300720c */ /* 0x000fe20003f04070 */
[----:B------:R-:W-:Y:S01]  /*1ea0*/  IMAD.HI.U32 R47, R11, R44, RZ ;  /* 0x0000002c0b2f7227 */ /* 0x000fe200078e00ff */
[----:B------:R-:W-:-:S02]  /*1eb0*/  IABS R4, R25 ;  /* 0x0000001900047213 */ /* 0x000fc40000000000 */
[----:B------:R-:W-:Y:S01]  /*1ec0*/  IABS R46, R31 ;  /* 0x0000001f002e7213 */ /* 0x000fe20000000000 */
[----:B------:R-:W-:Y:S01]  /*1ed0*/  @!P3 IMAD.MOV R54, RZ, RZ, -R54 ;  /* 0x000000ffff36b224 */ /* 0x000fe200078e0a36 */
[----:B------:R-:W-:Y:S01]  /*1ee0*/  ISETP.GT.U32.AND P3, PT, R3, R22, PT ;  /* 0x000000160300720c */ /* 0x000fe20003f64070 */
[----:B------:R-:W-:Y:S02]  /*1ef0*/  IMAD.MOV R47, RZ, RZ, -R47 ;  /* 0x000000ffff2f7224 */ /* 0x000fe400078e0a2f */
[----:B------:R-:W-:-:S04]  /*1f00*/  IMAD.HI.U32 R45, R11, R4, RZ ;  /* 0x000000040b2d7227 */ /* 0x000fc800078e00ff */
[----:B------:R-:W-:Y:S01]  /*1f10*/  @!P2 IMAD.MOV R52, RZ, RZ, -R52 ;  /* 0x000000ffff34a224 */ /* 0x000fe200078e0a34 */
[----:B------:R-:W-:Y:S01]  /*1f20*/  ISETP.GT.U32.AND P2, PT, R3, R18, PT ;  /* 0x000000120300720c */ /* 0x000fe20003f44070 */
[----:B------:R-:W-:-:S04]  /*1f30*/  IMAD.HI.U32 R49, R11, R6, RZ ;  /* 0x000000060b317227 */ /* 0x000fc800078e00ff */
[----:B------:R-:W-:-:S04]  /*1f40*/  IMAD.HI.U32 R51, R11, R46, RZ ;  /* 0x0000002e0b337227 */ /* 0x000fc800078e00ff */
[----:B------:R-:W-:-:S04]  /*1f50*/  IMAD.HI.U32 R11, R11, R70, RZ ;  /* 0x000000460b0b7227 */ /* 0x000fc800078e00ff */
[----:B------:R-:W-:Y:S01]  /*1f60*/  @!P4 IMAD.MOV R24, RZ, RZ, -R24 ;  /* 0x000000ffff18c224 */ /* 0x000fe200078e0a18 */
[C---:B------:R-:W-:Y:S01]  /*1f70*/  ISETP.GT.U32.AND P4, PT, R3.reuse, R48, PT ;  /* 0x000000300300720c */ /* 0x040fe20003f84070 */
[C---:B------:R-:W-:Y:S02]  /*1f80*/  IMAD R44, R3.reuse, R47, R44 ;  /* 0x0000002f032c7224 */ /* 0x040fe400078e022c */
[----:B------:R-:W-:Y:S02]  /*1f90*/  IMAD.MOV R45, RZ, RZ, -R45 ;  /* 0x000000ffff2d7224 */ /* 0x000fe400078e0a2d */
[----:B------:R-:W-:Y:S02]  /*1fa0*/  IMAD.MOV R11, RZ, RZ, -R11 ;  /* 0x000000ffff0b7224 */ /* 0x000fe400078e0a0b */
[--C-:B------:R-:W-:Y:S02]  /*1fb0*/  @!P6 IMAD.IADD R12, R12, 0x1, -R3.reuse ;  /* 0x000000010c0ce824 */ /* 0x100fe400078e0a03 */
[--C-:B------:R-:W-:Y:S01]  /*1fc0*/  @!P0 IMAD.IADD R20, R20, 0x1, -R3.reuse ;  /* 0x0000000114148824 */ /* 0x100fe200078e0a03 */
[C---:B------:R-:W-:Y:S01]  /*1fd0*/  ISETP.GT.U32.AND P0, PT, R3.reuse, R44, PT ;  /* 0x0000002c0300720c */ /* 0x040fe20003f04070 */
[C---:B------:R-:W-:Y:S01]  /*1fe0*/  IMAD R4, R3.reuse, R45, R4 ;  /* 0x0000002d03047224 */ /* 0x040fe200078e0204 */
[C---:B------:R-:W-:Y:S01]  /*1ff0*/  ISETP.GT.U32.AND P6, PT, R3.reuse, R12, PT ;  /* 0x0000000c0300720c */ /* 0x040fe20003fc4070 */
[----:B------:R-:W-:Y:S01]  /*2000*/  @!P5 IMAD.MOV R26, RZ, RZ, -R26 ;  /* 0x000000ffff1ad224 */ /* 0x000fe200078e0a1a */
[C---:B------:R-:W-:Y:S01]  /*2010*/  ISETP.GT.U32.AND P5, PT, R3.reuse, R16, PT ;  /* 0x000000100300720c */ /* 0x040fe20003fa4070 */
[C---:B------:R-:W-:Y:S01]  /*2020*/  IMAD R70, R3.reuse, R11, R70 ;  /* 0x0000000b03467224 */ /* 0x040fe200078e0246 */
[----:B------:R-:W-:Y:S01]  /*2030*/  SHF.R.U32.HI R11, RZ, 0x5, R0 ;  /* 0x00000005ff0b7819 */ /* 0x000fe20000011600 */
[--C-:B------:R-:W-:Y:S01]  /*2040*/  @!P3 IMAD.IADD R22, R22, 0x1, -R3.reuse ;  /* 0x000000011616b824 */ /* 0x100fe200078e0a03 */
[C---:B------:R-:W-:Y:S01]  /*2050*/  ISETP.GT.U32.AND P3, PT, R3.reuse, R4, PT ;  /* 0x000000040300720c */ /* 0x040fe20003f64070 */
[----:B------:R-:W-:Y:S01]  /*2060*/  @!P1 IMAD.MOV R50, RZ, RZ, -R50 ;  /* 0x000000ffff329224 */ /* 0x000fe200078e0a32 */
[C---:B------:R-:W-:Y:S01]  /*2070*/  ISETP.GT.U32.AND P1, PT, R3.reuse, R14, PT ;  /* 0x0000000e0300720c */ /* 0x040fe20003f24070 */
[----:B------:R-:W-:Y:S01]  /*2080*/  @!P2 IMAD.IADD R18, R18, 0x1, -R3 ;  /* 0x000000011212a824 */ /* 0x000fe200078e0a03 */
[----:B------:R-:W-:Y:S01]  /*2090*/  ISETP.GT.U32.AND P2, PT, R3, R70, PT ;  /* 0x000000460300720c */ /* 0x000fe20003f44070 */
[----:B------:R-:W-:Y:S01]  /*20a0*/  IMAD.MOV R49, RZ, RZ, -R49 ;  /* 0x000000ffff317224 */ /* 0x000fe200078e0a31 */
[----:B------:R-:W-:Y:S01]  /*20b0*/  R2UR UR24, R11 ;  /* 0x000000000b1872ca */ /* 0x000fe200000e0000 */
[----:B------:R-:W-:-:S02]  /*20c0*/  IMAD.MOV R51, RZ, RZ, -R51 ;  /* 0x000000ffff337224 */ /* 0x000fc400078e0a33 */
[--C-:B------:R-:W-:Y:S01]  /*20d0*/  @!P4 IMAD.IADD R48, R48, 0x1, -R3.reuse ;  /* 0x000000013030c824 */ /* 0x100fe200078e0a03 */
[----:B------:R-:W-:Y:S01]  /*20e0*/  ISETP.GE.AND P4, PT, R33, RZ, PT ;  /* 0x000000ff2100720c */ /* 0x000fe20003f86270 */
[C---:B------:R-:W-:Y:S02]  /*20f0*/  IMAD R6, R3.reuse, R49, R6 ;  /* 0x0000003103067224 */ /* 0x040fe400078e0206 */
[----:B------:R-:W-:Y:S02]  /*2100*/  IMAD R46, R3, R51, R46 ;  /* 0x00000033032e7224 */ /* 0x000fe400078e022e */
[--C-:B------:R-:W-:Y:S01]  /*2110*/  @!P0 IMAD.IADD R44, R44, 0x1, -R3.reuse ;  /* 0x000000012c2c8824 */ /* 0x100fe200078e0a03 */
[----:B------:R-:W-:Y:S01]  /*2120*/  ISETP.GE.AND P0, PT, R43, RZ, PT ;  /* 0x000000ff2b00720c */ /* 0x000fe20003f06270 */
[--C-:B------:R-:W-:Y:S01]  /*2130*/  @!P5 IMAD.IADD R16, R16, 0x1, -R3.reuse ;  /* 0x000000011010d824 */ /* 0x100fe200078e0a03 */
[C---:B------:R-:W-:Y:S01]  /*2140*/  ISETP.GT.U32.AND P5, PT, R3.reuse, R6, PT ;  /* 0x000000060300720c */ /* 0x040fe20003fa4070 */
[--C-:B------:R-:W-:Y:S01]  /*2150*/  @!P6 IMAD.IADD R12, R12, 0x1, -R3.reuse ;  /* 0x000000010c0ce824 */ /* 0x100fe200078e0a03 */
[----:B------:R-:W-:Y:S01]  /*2160*/  ISETP.GT.U32.AND P6, PT, R3, R46, PT ;  /* 0x0000002e0300720c */ /* 0x000fe20003fc4070 */
[--C-:B------:R-:W-:Y:S01]  /*2170*/  @!P3 IMAD.IADD R4, R4, 0x1, -R3.reuse ;  /* 0x000000010404b824 */ /* 0x100fe200078e0a03 */
[----:B------:R-:W-:Y:S01]  /*2180*/  ISETP.GE.AND P3, PT, R35, RZ, PT ;  /* 0x000000ff2300720c */ /* 0x000fe20003f66270 */
[--C-:B------:R-:W-:Y:S01]  /*2190*/  @!P1 IMAD.IADD R14, R14, 0x1, -R3.reuse ;  /* 0x000000010e0e9824 */ /* 0x100fe200078e0a03 */
[----:B------:R-:W-:Y:S01]  /*21a0*/  ISETP.GE.AND P1, PT, R37, RZ, PT ;  /* 0x000000ff2500720c */ /* 0x000fe20003f26270 */
[--C-:B------:R-:W-:Y:S01]  /*21b0*/  @!P2 IMAD.IADD R70, R70, 0x1, -R3.reuse ;  /* 0x000000014646a824 */ /* 0x100fe200078e0a03 */
[----:B------:R-:W-:Y:S01]  /*21c0*/  ISETP.GE.AND P2, PT, R41, RZ, PT ;  /* 0x000000ff2900720c */ /* 0x000fe20003f46270 */
[----:B------:R-:W-:Y:S01]  /*21d0*/  @!P4 IMAD.MOV R20, RZ, RZ, -R20 ;  /* 0x000000ffff14c224 */ /* 0x000fe200078e0a14 */
[C---:B------:R-:W-:Y:S01]  /*21e0*/  ISETP.GT.U32.AND P4, PT, R3.reuse, R4, PT ;  /* 0x000000040300720c */ /* 0x040fe20003f84070 */
[----:B------:R-:W-:Y:S01]  /*21f0*/  @!P0 IMAD.MOV R16, RZ, RZ, -R16 ;  /* 0x000000ffff108224 */ /* 0x000fe200078e0a10 */
[----:B------:R-:W-:Y:S01]  /*2200*/  ISETP.GT.U32.AND P0, PT, R3, R70, PT ;  /* 0x000000460300720c */ /* 0x000fe20003f04070 */
[--C-:B------:R-:W-:Y:S01]  /*2210*/  @!P5 IMAD.IADD R6, R6, 0x1, -R3.reuse ;  /* 0x000000010606d824 */ /* 0x100fe200078e0a03 */
[----:B------:R-:W-:Y:S01]  /*2220*/  ISETP.GE.AND P5, PT, R39, RZ, PT ;  /* 0x000000ff2700720c */ /* 0x000fe20003fa6270 */
[----:B------:R-:W-:-:S02]  /*2230*/  @!P6 IMAD.IADD R46, R46, 0x1, -R3 ;  /* 0x000000012e2ee824 */ /* 0x000fc400078e0a03 */
[----:B------:R-:W-:Y:S01]  /*2240*/  @!P3 IMAD.MOV R18, RZ, RZ, -R18 ;  /* 0x000000ffff12b224 */ /* 0x000fe200078e0a12 */
[C---:B------:R-:W-:Y:S01]  /*2250*/  ISETP.GT.U32.AND P3, PT, R3.reuse, R44, PT ;  /* 0x0000002c0300720c */ /* 0x040fe20003f64070 */
[----:B------:R-:W-:Y:S01]  /*2260*/  @!P1 IMAD.MOV R22, RZ, RZ, -R22 ;  /* 0x000000ffff169224 */ /* 0x000fe200078e0a16 */
[C---:B------:R-:W-:Y:S01]  /*2270*/  ISETP.GT.U32.AND P1, PT, R3.reuse, R48, PT ;  /* 0x000000300300720c */ /* 0x040fe20003f24070 */
[----:B------:R-:W-:Y:S01]  /*2280*/  @!P2 IMAD.MOV R14, RZ, RZ, -R14 ;  /* 0x000000ffff0ea224 */ /* 0x000fe200078e0a0e */
[C---:B------:R-:W-:Y:S01]  /*2290*/  ISETP.GT.U32.AND P6, PT, R3.reuse, R6, PT ;  /* 0x000000060300720c */ /* 0x040fe20003fc4070 */
[--C-:B------:R-:W-:Y:S01]  /*22a0*/  @!P4 IMAD.IADD R4, R4, 0x1, -R3.reuse ;  /* 0x000000010404c824 */ /* 0x100fe200078e0a03 */
[----:B------:R-:W-:Y:S01]  /*22b0*/  ISETP.GT.U32.AND P2, PT, R3, R46, PT ;  /* 0x0000002e0300720c */ /* 0x000fe20003f44070 */
[----:B------:R-:W-:Y:S01]  /*22c0*/  @!P0 IMAD.IADD R70, R70, 0x1, -R3 ;  /* 0x0000000146468824 */ /* 0x000fe200078e0a03 */
[----:B------:R-:W-:Y:S01]  /*22d0*/  ISETP.GE.AND P4, PT, R25, RZ, PT ;  /* 0x000000ff1900720c */ /* 0x000fe20003f86270 */
[----:B------:R-:W-:Y:S01]  /*22e0*/  @!P5 IMAD.MOV R12, RZ, RZ, -R12 ;  /* 0x000000ffff0cd224 */ /* 0x000fe200078e0a0c */
[----:B------:R-:W-:-:S02]  /*22f0*/  ISETP.GE.AND P0, PT, R29, RZ, PT ;  /* 0x000000ff1d00720c */ /* 0x000fc40003f06270 */
[----:B------:R-:W-:Y:S01]  /*2300*/  ISETP.GE.AND P5, PT, R8, RZ, PT ;  /* 0x000000ff0800720c */ /* 0x000fe20003fa6270 */
[--C-:B------:R-:W-:Y:S01]  /*2310*/  @!P3 IMAD.IADD R44, R44, 0x1, -R3.reuse ;  /* 0x000000012c2cb824 */ /* 0x100fe200078e0a03 */
[----:B------:R-:W-:Y:S01]  /*2320*/  ISETP.GE.AND P3, PT, R27, RZ, PT ;  /* 0x000000ff1b00720c */ /* 0x000fe20003f66270 */
[--C-:B------:R-:W-:Y:S01]  /*2330*/  @!P1 IMAD.IADD R48, R48, 0x1, -R3.reuse ;  /* 0x0000000130309824 */ /* 0x100fe200078e0a03 */
[----:B------:R-:W-:Y:S01]  /*2340*/  ISETP.GE.AND P1, PT, R15, RZ, PT ;  /* 0x000000ff0f00720c */ /* 0x000fe20003f26270 */
[--C-:B------:R-:W-:Y:S01]  /*2350*/  @!P6 IMAD.IADD R6, R6, 0x1, -R3.reuse ;  /* 0x000000010606e824 */ /* 0x100fe200078e0a03 */
[----:B------:R-:W-:Y:S01]  /*2360*/  ISETP.GE.AND P6, PT, R31, RZ, PT ;  /* 0x000000ff1f00720c */ /* 0x000fe20003fc6270 */
[----:B------:R-:W-:Y:S01]  /*2370*/  @!P2 IMAD.IADD R46, R46, 0x1, -R3 ;  /* 0x000000012e2ea824 */ /* 0x000fe200078e0a03 */
[----:B------:R-:W-:Y:S01]  /*2380*/  ISETP.NE.AND P2, PT, R5, RZ, PT ;  /* 0x000000ff0500720c */ /* 0x000fe20003f45270 */
[----:B------:R-:W-:Y:S01]  /*2390*/  @!P4 IMAD.MOV R4, RZ, RZ, -R4 ;  /* 0x000000ffff04c224 */ /* 0x000fe200078e0a04 */
[----:B------:R-:W-:Y:S01]  /*23a0*/  LOP3.LUT R3, RZ, R5, RZ, 0x33, !PT ;  /* 0x00000005ff037212 */ /* 0x000fe200078e33ff */
[----:B------:R-:W-:Y:S01]  /*23b0*/  IMAD R5, R10, UR4, RZ ;  /* 0x000000040a057c24 */ /* 0x000fe2000f8e02ff */
[----:B------:R-:W-:Y:S01]  /*23c0*/  ULDC UR4, c[0x0][0x240] ;  /* 0x0000900000047ab9 */ /* 0x000fe20000000800 */
[----:B------:R-:W-:Y:S01]  /*23d0*/  @!P0 IMAD.MOV R6, RZ, RZ, -R6 ;  /* 0x000000ffff068224 */ /* 0x000fe200078e0a06 */
[C---:B------:R-:W-:Y:S01]  /*23e0*/  SEL R43, R3.reuse, R68, !P2 ;  /* 0x00000044032b7207 */ /* 0x040fe20005000000 */
[----:B------:R-:W-:Y:S01]  /*23f0*/  IMAD.MOV.U32 R8, RZ, RZ, R44 ;  /* 0x000000ffff087224 */ /* 0x000fe200078e002c */
[----:B------:R-:W-:Y:S01]  /*2400*/  SEL R10, R3, R4, !P2 ;  /* 0x00000004030a7207 */ /* 0x000fe20005000000 */
[----:B------:R-:W-:Y:S01]  /*2410*/  @!P1 IMAD.MOV R48, RZ, RZ, -R48 ;  /* 0x000000ffff309224 */ /* 0x000fe200078e0a30 */
[----:B------:R-:W-:Y:S01]  /*2420*/  IADD3 R4, P0, R5, UR6, RZ ;  /* 0x0000000605047c10 */ /* 0x000fe2000ff1e0ff */
[----:B------:R-:W-:Y:S01]  /*2430*/  IMAD R43, R43, UR4, RZ ;  /* 0x000000042b2b7c24 */ /* 0x000fe2000f8e02ff */
[----:B------:R-:W-:Y:S01]  /*2440*/  SEL R42, R3, R42, !P2 ;  /* 0x0000002a032a7207 */ /* 0x000fe20005000000 */
[----:B------:R-:W-:Y:S01]  /*2450*/  @!P6 IMAD.MOV R46, RZ, RZ, -R46 ;  /* 0x000000ffff2ee224 */ /* 0x000fe200078e0a2e */
[----:B------:R-:W-:Y:S01]  /*2460*/  LEA.HI.X.SX32 R5, R5, UR7, 0x1, P0 ;  /* 0x0000000705057c11 */ /* 0x000fe200080f0eff */
[----:B------:R-:W-:Y:S01]  /*2470*/  ULDC.64 UR6, c[0x0][0x218] ;  /* 0x0000860000067ab9 */ /* 0x000fe20000000a00 */
[----:B------:R-:W-:Y:S01]  /*2480*/  SEL R41, R3, R66, !P2 ;  /* 0x0000004203297207 */ /* 0x000fe20005000000 */
[----:B------:R-:W-:Y:S01]  /*2490*/  IMAD R42, R42, UR4, RZ ;  /* 0x000000042a2a7c24 */ /* 0x000fe2000f8e02ff */
[----:B------:R-:W-:Y:S01]  /*24a0*/  IADD3 R0, P4, R43, UR6, RZ ;  /* 0x000000062b007c10 */ /* 0x000fe2000ff9e0ff */
[----:B------:R-:W-:Y:S01]  /*24b0*/  @!P3 IMAD.MOV R8, RZ, RZ, -R8 ;  /* 0x000000ffff08b224 */ /* 0x000fe200078e0a08 */
[----:B------:R-:W-:Y:S01]  /*24c0*/  SEL R40, R3, R40, !P2 ;  /* 0x0000002803287207 */ /* 0x000fe20005000000 */
[----:B------:R-:W-:Y:S01]  /*24d0*/  IMAD R41, R41, UR4, RZ ;  /* 0x0000000429297c24 */ /* 0x000fe2000f8e02ff */
[C---:B------:R-:W-:Y:S01]  /*24e0*/  SEL R39, R3.reuse, R64, !P2 ;  /* 0x0000004003277207 */ /* 0x040fe20005000000 */
[----:B------:R0:W-:Y:S01]  /*24f0*/  STL [R1+0x50], R0 ;  /* 0x0000500001007387 */ /* 0x0001e20000100800 */
[----:B------:R-:W-:Y:S01]  /*2500*/  IMAD.MOV.U32 R44, RZ, RZ, R70 ;  /* 0x000000ffff2c7224 */ /* 0x000fe200078e0046 */
[C---:B------:R-:W-:Y:S01]  /*2510*/  SEL R38, R3.reuse, R38, !P2 ;  /* 0x0000002603267207 */ /* 0x040fe20005000000 */
[----:B------:R-:W-:Y:S01]  /*2520*/  IMAD R40, R40, UR4, RZ ;  /* 0x0000000428287c24 */ /* 0x000fe2000f8e02ff */
[----:B------:R-:W-:Y:S01]  /*2530*/  SEL R37, R3, R62, !P2 ;  /* 0x0000003e03257207 */ /* 0x000fe20005000000 */
[----:B------:R-:W-:Y:S01]  /*2540*/  IMAD R39, R39, UR4, RZ ;  /* 0x0000000427277c24 */ /* 0x000fe2000f8e02ff */
[C---:B------:R-:W-:Y:S01]  /*2550*/  SEL R36, R3.reuse, R36, !P2 ;  /* 0x0000002403247207 */ /* 0x040fe20005000000 */
[----:B------:R-:W-:Y:S01]  /*2560*/  @!P5 IMAD.MOV R44, RZ, RZ, -R44 ;  /* 0x000000ffff2cd224 */ /* 0x000fe200078e0a2c */
[----:B------:R-:W-:Y:S01]  /*2570*/  SEL R35, R3, R60, !P2 ;  /* 0x0000003c03237207 */ /* 0x000fe20005000000 */
[----:B------:R-:W-:Y:S01]  /*2580*/  IMAD R38, R38, UR4, RZ ;  /* 0x0000000426267c24 */ /* 0x000fe2000f8e02ff */
[----:B0-----:R-:W-:Y:S01]  /*2590*/  IADD3 R0, P6, R42, UR6, RZ ;  /* 0x000000062a007c10 */ /* 0x001fe2000ffde0ff */
[----:B------:R-:W-:Y:S01]  /*25a0*/  IMAD R37, R37, UR4, RZ ;  /* 0x0000000425257c24 */ /* 0x000fe2000f8e02ff */
[C---:B------:R-:W-:Y:S01]  /*25b0*/  SEL R34, R3.reuse, R34, !P2 ;  /* 0x0000002203227207 */ /* 0x040fe20005000000 */
[----:B------:R-:W-:Y:S01]  /*25c0*/  IMAD R36, R36, UR4, RZ ;  /* 0x0000000424247c24 */ /* 0x000fe2000f8e02ff */
[C---:B------:R-:W-:Y:S01]  /*25d0*/  SEL R33, R3.reuse, R58, !P2 ;  /* 0x0000003a03217207 */ /* 0x040fe20005000000 */
[----:B------:R0:W-:Y:S01]  /*25e0*/  STL [R1+0x58], R0 ;  /* 0x0000580001007387 */ /* 0x0001e20000100800 */
[----:B------:R-:W-:Y:S01]  /*25f0*/  SEL R32, R3, R32, !P2 ;  /* 0x0000002003207207 */ /* 0x000fe20005000000 */
[----:B------:R-:W-:Y:S01]  /*2600*/  IMAD R35, R35, UR4, RZ ;  /* 0x0000000423237c24 */ /* 0x000fe2000f8e02ff */
[C---:B------:R-:W-:Y:S01]  /*2610*/  SEL R31, R3.reuse, R56, !P2 ;  /* 0x00000038031f7207 */ /* 0x040fe20005000000 */
[----:B------:R-:W-:Y:S01]  /*2620*/  IMAD R34, R34, UR4, RZ ;  /* 0x0000000422227c24 */ /* 0x000fe2000f8e02ff */
[----:B------:R-:W-:Y:S01]  /*2630*/  SEL R30, R3, R30, !P2 ;  /* 0x0000001e031e7207 */ /* 0x000fe20005000000 */
[----:B------:R-:W-:Y:S01]  /*2640*/  IMAD R33, R33, UR4, RZ ;  /* 0x0000000421217c24 */ /* 0x000fe2000f8e02ff */
[C---:B------:R-:W-:Y:S01]  /*2650*/  SEL R29, R3.reuse, R54, !P2 ;  /* 0x00000036031d7207 */ /* 0x040fe20005000000 */
[----:B------:R-:W-:Y:S01]  /*2660*/  IMAD R32, R32, UR4, RZ ;  /* 0x0000000420207c24 */ /* 0x000fe2000f8e02ff */
[----:B------:R-:W-:Y:S01]  /*2670*/  SEL R28, R3, R28, !P2 ;  /* 0x0000001c031c7207 */ /* 0x000fe20005000000 */
[----:B------:R-:W-:Y:S01]  /*2680*/  IMAD R31, R31, UR4, RZ ;  /* 0x000000041f1f7c24 */ /* 0x000fe2000f8e02ff */
[----:B0-----:R-:W-:Y:S01]  /*2690*/  IADD3 R0, P3, R41, UR6, RZ ;  /* 0x0000000629007c10 */ /* 0x001fe2000ff7e0ff */
[----:B------:R-:W-:Y:S01]  /*26a0*/  IMAD R30, R30, UR4, RZ ;  /* 0x000000041e1e7c24 */ /* 0x000fe2000f8e02ff */
[----:B------:R-:W-:Y:S01]  /*26b0*/  SEL R27, R3, R52, !P2 ;  /* 0x00000034031b7207 */ /* 0x000fe20005000000 */
[----:B------:R-:W-:Y:S01]  /*26c0*/  IMAD R29, R29, UR4, RZ ;  /* 0x000000041d1d7c24 */ /* 0x000fe2000f8e02ff */
[C---:B------:R-:W-:Y:S01]  /*26d0*/  SEL R26, R3.reuse, R26, !P2 ;  /* 0x0000001a031a7207 */ /* 0x040fe20005000000 */
[----:B------:R0:W-:Y:S01]  /*26e0*/  STL [R1+0x60], R0 ;  /* 0x0000600001007387 */ /* 0x0001e20000100800 */
        /* <DEDUP_REMOVED lines=10> */
[----:B0-----:R-:W-:Y:S01]  /*2790*/  IADD3 R0, P1, R40, UR6, RZ ;  /* 0x0000000628007c10 */ /* 0x001fe2000ff3e0ff */
[----:B------:R-:W-:Y:S01]  /*27a0*/  IMAD R22, R22, UR4, RZ ;  /* 0x0000000416167c24 */ /* 0x000fe2000f8e02ff */
[C---:B------:R-:W-:Y:S01]  /*27b0*/  SEL R16, R3.reuse, R16, !P2 ;  /* 0x0000001003107207 */ /* 0x040fe20005000000 */
[----:B------:R-:W-:Y:S01]  /*27c0*/  IMAD R20, R20, UR4, RZ ;  /* 0x0000000414147c24 */ /* 0x000fe2000f8e02ff */
[C---:B------:R-:W-:Y:S01]  /*27d0*/  SEL R14, R3.reuse, R14, !P2 ;  /* 0x0000000e030e7207 */ /* 0x040fe20005000000 */
[----:B------:R0:W-:Y:S01]  /*27e0*/  STL [R1+0x68], R0 ;  /* 0x0000680001007387 */ /* 0x0001e20000100800 */
[C---:B------:R-:W-:Y:S01]  /*27f0*/  SEL R12, R3.reuse, R12, !P2 ;  /* 0x0000000c030c7207 */ /* 0x040fe20005000000 */
[----:B------:R-:W-:Y:S01]  /*2800*/  IMAD R18, R18, UR4, RZ ;  /* 0x0000000412127c24 */ /* 0x000fe2000f8e02ff */
[C---:B------:R-:W-:Y:S01]  /*2810*/  SEL R11, R3.reuse, R48, !P2 ;  /* 0x00000030030b7207 */ /* 0x040fe20005000000 */
[----:B------:R-:W-:Y:S01]  /*2820*/  IMAD R16, R16, UR4, RZ ;  /* 0x0000000410107c24 */ /* 0x000fe2000f8e02ff */
[C---:B------:R-:W-:Y:S01]  /*2830*/  SEL R8, R3.reuse, R8, !P2 ;  /* 0x0000000803087207 */ /* 0x040fe20005000000 */
        /* <DEDUP_REMOVED lines=9> */
[----:B------:R-:W-:Y:S01]  /*28d0*/  SHF.R.S32.HI R44, RZ, 0x1f, R43 ;  /* 0x0000001fff2c7819 */ /* 0x000fe2000001142b */
[----:B------:R0:W-:Y:S01]  /*28e0*/  STL [R1+0x70], R0 ;  /* 0x0000700001007387 */ /* 0x0001e20000100800 */
[----:B------:R-:W-:Y:S01]  /*28f0*/  SHF.R.S32.HI R43, RZ, 0x1f, R42 ;  /* 0x0000001fff2b7819 */ /* 0x000fe2000001142a */
[----:B------:R-:W-:Y:S01]  /*2900*/  IMAD R6, R6, UR4, RZ ;  /* 0x0000000406067c24 */ /* 0x000fe2000f8e02ff */
[----:B------:R-:W-:Y:S01]  /*2910*/  SHF.R.S32.HI R42, RZ, 0x1f, R41 ;  /* 0x0000001fff2a7819 */ /* 0x000fe20000011429 */
[----:B------:R-:W-:Y:S01]  /*2920*/  IMAD R15, R15, UR4, RZ ;  /* 0x000000040f0f7c24 */ /* 0x000fe2000f8e02ff */
[----:B------:R-:W-:Y:S01]  /*2930*/  SHF.R.S32.HI R41, RZ, 0x1f, R40 ;  /* 0x0000001fff297819 */ /* 0x000fe20000011428 */
[----:B------:R-:W-:Y:S01]  /*2940*/  IMAD R3, R3, UR4, RZ ;  /* 0x0000000403037c24 */ /* 0x000fe2000f8e02ff */
[----:B------:R-:W-:Y:S01]  /*2950*/  SHF.R.S32.HI R40, RZ, 0x1f, R39 ;  /* 0x0000001fff287819 */ /* 0x000fe20000011427 */
[----:B------:R-:W-:Y:S01]  /*2960*/  UMOV UR4, URZ ;  /* 0x0000003f00047c82 */ /* 0x000fe20008000000 */
[----:B------:R-:W-:-:S02]  /*2970*/  SHF.R.S32.HI R39, RZ, 0x1f, R38 ;  /* 0x0000001fff277819 */ /* 0x000fc40000011426 */
[----:B------:R-:W-:Y:S02]  /*2980*/  CS2R R46, SRZ ;  /* 0x00000000002e7805 */ /* 0x000fe4000001ff00 */
[----:B0-----:R-:W-:Y:S02]  /*2990*/  IADD3 R0, P2, R38, UR6, RZ ;  /* 0x0000000626007c10 */ /* 0x001fe4000ff5e0ff */
[----:B------:R-:W-:Y:S02]  /*29a0*/  CS2R R48, SRZ ;  /* 0x0000000000307805 */ /* 0x000fe4000001ff00 */
[----:B------:R-:W-:Y:S02]  /*29b0*/  SHF.R.S32.HI R38, RZ, 0x1f, R37 ;  /* 0x0000001fff267819 */ /* 0x000fe40000011425 */
[----:B------:R-:W-:Y:S02]  /*29c0*/  CS2R R50, SRZ ;  /* 0x0000000000327805 */ /* 0x000fe4000001ff00 */
[----:B------:R-:W-:Y:S01]  /*29d0*/  CS2R R52, SRZ ;  /* 0x0000000000347805 */ /* 0x000fe2000001ff00 */
[----:B------:R0:W-:Y:S01]  /*29e0*/  STL [R1+0x78], R0 ;  /* 0x0000780001007387 */ /* 0x0001e20000100800 */
        /* <DEDUP_REMOVED lines=8> */
[----:B0-----:R-:W-:Y:S02]  /*2a70*/  IADD3.X R0, R44, UR7, RZ, P4, !PT ;  /* 0x000000072c007c10 */ /* 0x001fe4000a7fe4ff */
[----:B------:R-:W-:-:S03]  /*2a80*/  CS2R R44, SRZ ;  /* 0x00000000002c7805 */ /* 0x000fc6000001ff00 */
[----:B------:R0:W-:Y:S02]  /*2a90*/  STL [R1+0x4c], R0 ;  /* 0x00004c0001007387 */ /* 0x0001e40000100800 */
[----:B0-----:R-:W-:Y:S02]  /*2aa0*/  IADD3 R0, P5, R37, UR6, RZ ;  /* 0x0000000625007c10 */ /* 0x001fe4000ffbe0ff */
[----:B------:R-:W-:-:S03]  /*2ab0*/  SHF.R.S32.HI R37, RZ, 0x1f, R36 ;  /* 0x0000001fff257819 */ /* 0x000fc60000011424 */
[----:B------:R0:W-:Y:S02]  /*2ac0*/  STL [R1+0x80], R0 ;  /* 0x0000800001007387 */ /* 0x0001e40000100800 */
[----:B0-----:R-:W-:-:S05]  /*2ad0*/  IADD3.X R0, R43, UR7, RZ, P6, !PT ;  /* 0x000000072b007c10 */ /* 0x001fca000b7fe4ff */
[----:B------:R0:W-:Y:S02]  /*2ae0*/  STL [R1+0x54], R0 ;  /* 0x0000540001007387 */ /* 0x0001e40000100800 */
[----:B0-----:R-:W-:Y:S02]  /*2af0*/  IADD3 R0, P4, R36, UR6, RZ ;  /* 0x0000000624007c10 */ /* 0x001fe4000ff9e0ff */
[----:B------:R-:W-:-:S03]  /*2b00*/  SHF.R.S32.HI R36, RZ, 0x1f, R35 ;  /* 0x0000001fff247819 */ /* 0x000fc60000011423 */
[----:B------:R0:W-:Y:S02]  /*2b10*/  STL [R1+0x88], R0 ;  /* 0x0000880001007387 */ /* 0x0001e40000100800 */
        /* <DEDUP_REMOVED lines=75> */
[----:B------:R-:W-:Y:S02]  /*2fd0*/  SHF.R.S32.HI R20, RZ, 0x1f, R18 ;  /* 0x0000001fff147819 */ /* 0x000fe40000011412 */
[----:B------:R-:W-:Y:S01]  /*2fe0*/  IADD3.X R22, R22, UR7, RZ, P1, !PT ;  /* 0x0000000716167c10 */ /* 0x000fe20008ffe4ff */
        /* <DEDUP_REMOVED lines=25> */
[----:B------:R-:W-:Y:S02]  /*3180*/  CS2R R24, SRZ ;  /* 0x0000000000187805 */ /* 0x000fe4000001ff00 */
[----:B------:R-:W-:Y:S01]  /*3190*/  IADD3 R11, P3, R11, UR6, RZ ;  /* 0x000000060b0b7c10 */ /* 0x000fe2000ff7e0ff */
[----:B------:R0:W-:Y:S03]  /*31a0*/  STL [R1+0xec], R0 ;  /* 0x0000ec0001007387 */ /* 0x0001e60000100800 */
[----:B------:R-:W-:Y:S01]  /*31b0*/  IADD3.X R12, R12, UR7, RZ, P3, !PT ;  /* 0x000000070c0c7c10 */ /* 0x000fe20009ffe4ff */
[----:B------:R1:W-:Y:S04]  /*31c0*/  STL [R1+0x120], R11 ;  /* 0x0001200b01007387 */ /* 0x0003e80000100800 */
[----:B------:R2:W-:Y:S01]  /*31d0*/  STL [R1+0xf4], R22 ;  /* 0x0000f41601007387 */ /* 0x0005e20000100800 */
[----:B0-----:R-:W0:Y:S01]  /*31e0*/  S2R R0, SR_TID.X ;  /* 0x0000000000007919 */ /* 0x001e220000002100 */
[----:B-1----:R-:W-:-:S02]  /*31f0*/  SHF.R.S32.HI R11, RZ, 0x1f, R10 ;  /* 0x0000001fff0b7819 */ /* 0x002fc4000001140a */
[----:B--2---:R-:W-:Y:S02]  /*3200*/  IADD3 R22, P1, R10, UR6, RZ ;  /* 0x000000060a167c10 */ /* 0x004fe4000ff3e0ff */
[----:B------:R-:W-:Y:S02]  /*3210*/  SHF.R.S32.HI R10, RZ, 0x1f, R8 ;  /* 0x0000001fff0a7819 */ /* 0x000fe40000011408 */
[----:B------:R-:W-:Y:S01]  /*3220*/  IADD3.X R11, R11, UR7, RZ, P1, !PT ;  /* 0x000000070b0b7c10 */ /* 0x000fe20008ffe4ff */
[----:B------:R1:W-:Y:S02]  /*3230*/  STL [R1+0x128], R22 ;  /* 0x0001281601007387 */ /* 0x0003e40000100800 */
[----:B-1----:R-:W-:Y:S02]  /*3240*/  IADD3.X R22, R20, UR7, RZ, P0, !PT ;  /* 0x0000000714167c10 */ /* 0x002fe400087fe4ff */
[----:B------:R-:W-:Y:S02]  /*3250*/  IADD3 R20, P0, R8, UR6, RZ ;  /* 0x0000000608147c10 */ /* 0x000fe4000ff1e0ff */
[----:B------:R-:W-:Y:S01]  /*3260*/  SHF.R.S32.HI R8, RZ, 0x1f, R6 ;  /* 0x0000001fff087819 */ /* 0x000fe20000011406 */
[----:B------:R1:W-:Y:S01]  /*3270*/  STL [R1+0xfc], R22 ;  /* 0x0000fc1601007387 */ /* 0x0003e20000100800 */
[----:B------:R-:W-:-:S03]  /*3280*/  IADD3.X R10, R10, UR7, RZ, P0, !PT ;  /* 0x000000070a0a7c10 */ /* 0x000fc600087fe4ff */
[----:B------:R2:W-:Y:S01]  /*3290*/  STL [R1+0x130], R20 ;  /* 0x0001301401007387 */ /* 0x0005e20000100800 */
[----:B0-----:R-:W-:-:S03]  /*32a0*/  SHF.R.U32.HI R0, RZ, 0x8, R0 ;  /* 0x00000008ff007819 */ /* 0x001fc60000011600 */
[----:B------:R0:W-:Y:S01]  /*32b0*/  STL [R1+0x104], R18 ;  /* 0x0001041201007387 */ /* 0x0001e20000100800 */
[----:B------:R-:W-:Y:S01]  /*32c0*/  SGXT.U32 R0, R0, 0x1 ;  /* 0x000000010000781a */ /* 0x000fe20000000000 */
[----:B-1----:R-:W1:Y:S01]  /*32d0*/  S2R R22, SR_TID.X ;  /* 0x0000000000167919 */ /* 0x002e620000002100 */
[----:B--2---:R-:W-:Y:S02]  /*32e0*/  IADD3 R20, P2, R6, UR6, RZ ;  /* 0x0000000606147c10 */ /* 0x004fe4000ff5e0ff */
[----:B------:R-:W-:Y:S02]  /*32f0*/  SHF.R.S32.HI R6, RZ, 0x1f, R15 ;  /* 0x0000001fff067819 */ /* 0x000fe4000001140f */
[----:B0-----:R-:W-:Y:S01]  /*3300*/  IADD3.X R18, R16, UR7, RZ, P5, !PT ;  /* 0x0000000710127c10 */ /* 0x001fe2000affe4ff */
[----:B------:R0:W-:Y:S01]  /*3310*/  STL [R1+0x138], R20 ;  /* 0x0001381401007387 */ /* 0x0001e20000100800 */
[----:B------:R-:W-:Y:S02]  /*3320*/  IADD3 R16, P5, R15, UR6, RZ ;  /* 0x000000060f107c10 */ /* 0x000fe4000ffbe0ff */
[----:B------:R-:W-:Y:S01]  /*3330*/  IADD3.X R15, R14, UR7, RZ, P4, !PT ;  /* 0x000000070e0f7c10 */ /* 0x000fe2000a7fe4ff */
[----:B------:R2:W-:Y:S01]  /*3340*/  STL [R1+0x10c], R18 ;  /* 0x00010c1201007387 */ /* 0x0005e20000100800 */
[----:B------:R-:W-:Y:S01]  /*3350*/  IADD3 R14, P4, R3, UR6, RZ ;  /* 0x00000006030e7c10 */ /* 0x000fe2000ff9e0ff */
[----:B------:R-:W-:Y:S01]  /*3360*/  UIADD3 UR6, UP0, UR14, 0x2, URZ ;  /* 0x000000020e067890 */ /* 0x000fe2000ff1e03f */
[----:B------:R-:W-:Y:S01]  /*3370*/  IADD3.X R8, R8, UR7, RZ, P2, !PT ;  /* 0x0000000708087c10 */ /* 0x000fe200097fe4ff */
[----:B------:R-:W-:Y:S01]  /*3380*/  STL [R1+0x140], R16 ;  /* 0x0001401001007387 */ /* 0x000fe20000100800 */
[----:B------:R-:W-:-:S02]  /*3390*/  IADD3.X R6, R6, UR7, RZ, P5, !PT ;  /* 0x0000000706067c10 */ /* 0x000fc4000affe4ff */
[----:B------:R-:W-:Y:S01]  /*33a0*/  LEA.HI.X.SX32 R3, R3, UR7, 0x1, P4 ;  /* 0x0000000703037c11 */ /* 0x000fe2000a0f0eff */
[----:B0-----:R-:W2:Y:S01]  /*33b0*/  S2R R20, SR_TID.X ;  /* 0x0000000000147919 */ /* 0x001ea20000002100 */
[----:B------:R-:W-:Y:S01]  /*33c0*/  UIADD3.X UR7, UR4, 0x40000040, URZ, UP0, !UPT ;  /* 0x4000004004077890 */ /* 0x000fe200087fe43f */
[----:B------:R-:W-:Y:S03]  /*33d0*/  STL [R1+0x114], R15 ;  /* 0x0001140f01007387 */ /* 0x000fe60000100800 */
[----:B------:R-:W-:Y:S02]  /*33e0*/  UIADD3.64 UR22, UR6, 0x2, URZ ;  /* 0x0000000206167897 */ /* 0x000fe4000fffe03f */
[----:B------:R-:W-:Y:S01]  /*33f0*/  UIADD3.64 UR10, UR6, 0x4, URZ ;  /* 0x00000004060a7897 */ /* 0x000fe2000fffe03f */
[----:B------:R-:W-:Y:S04]  /*3400*/  STL [R1+0x148], R14 ;  /* 0x0001480e01007387 */ /* 0x000fe80000100800 */
[----:B------:R-:W-:Y:S04]  /*3410*/  STL [R1+0x11c], R12 ;  /* 0x00011c0c01007387 */ /* 0x000fe80000100800 */
[----:B------:R-:W-:Y:S04]  /*3420*/  STL [R1+0x124], R11 ;  /* 0x0001240b01007387 */ /* 0x000fe80000100800 */
[----:B------:R-:W-:Y:S04]  /*3430*/  STL [R1+0x12c], R10 ;  /* 0x00012c0a01007387 */ /* 0x000fe80000100800 */
[----:B------:R1:W-:Y:S04]  /*3440*/  STL [R1+0x134], R8 ;  /* 0x0001340801007387 */ /* 0x0003e80000100800 */
[----:B------:R0:W-:Y:S04]  /*3450*/  STL [R1+0x13c], R6 ;  /* 0x00013c0601007387 */ /* 0x0001e80000100800 */
[----:B------:R3:W-:Y:S01]  /*3460*/  STL [R1+0x144], R3 ;  /* 0x0001440301007387 */ /* 0x0007e20000100800 */
[----:B--2---:R-:W-:Y:S01]  /*3470*/  LEA.HI R18, R20, 0x56, RZ, 0x18 ;  /* 0x0000005614127811 */ /* 0x004fe200078fc0ff */
[----:B-1----:R-:W-:Y:S01]  /*3480*/  IMAD.SHL.U32 R8, R22, 0x10, RZ ;  /* 0x0000001016087824 */ /* 0x002fe200078e00ff */
[----:B------:R-:W-:-:S02]  /*3490*/  LEA.HI R15, R20, 0x52, RZ, 0x18 ;  /* 0x00000052140f7811 */ /* 0x000fc400078fc0ff */
[----:B------:R-:W-:Y:S02]  /*34a0*/  LEA.HI R16, R20, 0x4e, RZ, 0x18 ;  /* 0x0000004e14107811 */ /* 0x000fe400078fc0ff */
[----:B------:R-:W-:Y:S02]  /*34b0*/  LOP3.LUT R8, R8, 0x70, RZ, 0xc0, !PT ;  /* 0x0000007008087812 */ /* 0x000fe400078ec0ff */
[----:B0-----:R-:W-:Y:S01]  /*34c0*/  LOP3.LUT R6, R22, 0x7f, RZ, 0xc0, !PT ;  /* 0x0000007f16067812 */ /* 0x001fe200078ec0ff */
[----:B---3--:R-:W0:Y:S02]  /*34d0*/  LDC R3, c[0x0][0x238] ;  /* 0x00008e00ff037b82 */ /* 0x008e240000000800 */
[----:B------:R0:W-:Y:S02]  /*34e0*/  STL [R1+0x190], R8 ;  /* 0x0001900801007387 */ /* 0x0001e40000100800 */
[-C--:B0-----:R-:W-:Y:S02]  /*34f0*/  IMAD R8, R17, R3.reuse, RZ ;  /* 0x0000000311087224 */ /* 0x081fe400078e02ff */
[----:B------:R-:W-:-:S02]  /*3500*/  IMAD R8, R23, R3, RZ ;  /* 0x0000000317087224 */ /* 0x000fc400078e02ff */
[-C--:B------:R-:W-:Y:S02]  /*3510*/  IMAD R8, R73, R3.reuse, RZ ;  /* 0x0000000349087224 */ /* 0x080fe400078e02ff */
[-C--:B------:R-:W-:Y:S01]  /*3520*/  IMAD R8, R18, R3.reuse, RZ ;  /* 0x0000000312087224 */ /* 0x080fe200078e02ff */
[----:B------:R-:W-:Y:S01]  /*3530*/  LEA.HI R18, R20, 0x4a, RZ, 0x18 ;  /* 0x0000004a14127811 */ /* 0x000fe200078fc0ff */
[-C--:B------:R-:W-:Y:S02]  /*3540*/  IMAD R10, R9, R3.reuse, RZ ;  /* 0x00000003090a7224 */ /* 0x080fe400078e02ff */
[-C--:B------:R-:W-:Y:S02]  /*3550*/  IMAD R9, R13, R3.reuse, RZ ;  /* 0x000000030d097224 */ /* 0x080fe400078e02ff */
[-C--:B------:R-:W-:Y:S02]  /*3560*/  IMAD R9, R21, R3.reuse, RZ ;  /* 0x0000000315097224 */ /* 0x080fe400078e02ff */
[----:B------:R-:W-:-:S02]  /*3570*/  IMAD R10, R19, R3, RZ ;  /* 0x00000003130a7224 */ /* 0x000fc400078e02ff */
[-C--:B------:R-:W-:Y:S01]  /*3580*/  IMAD R9, R72, R3.reuse, RZ ;  /* 0x0000000348097224 */ /* 0x080fe200078e02ff */
[----:B------:R-:W-:Y:S01]  /*3590*/  CS2R R72, SRZ ;  /* 0x0000000000487805 */ /* 0x000fe2000001ff00 */
[-C--:B------:R-:W-:Y:S01]  /*35a0*/  IMAD R10, R71, R3.reuse, RZ ;  /* 0x00000003470a7224 */ /* 0x080fe200078e02ff */
[----:B------:R-:W-:Y:S01]  /*35b0*/  CS2R R70, SRZ ;  /* 0x0000000000467805 */ /* 0x000fe2000001ff00 */
[-C--:B------:R-:W-:Y:S01]  /*35c0*/  IMAD R9, R74, R3.reuse, RZ ;  /* 0x000000034a097224 */ /* 0x080fe200078e02ff */
[----:B------:R-:W-:Y:S01]  /*35d0*/  CS2R R74, SRZ ;  /* 0x00000000004a7805 */ /* 0x000fe2000001ff00 */
[-C--:B------:R-:W-:Y:S01]  /*35e0*/  IMAD R10, R15, R3.reuse, RZ ;  /* 0x000000030f0a7224 */ /* 0x080fe200078e02ff */
[----:B------:R-:W-:Y:S01]  /*35f0*/  LEA.HI R15, R20, 0x46, RZ, 0x18 ;  /* 0x00000046140f7811 */ /* 0x000fe200078fc0ff */
[-C--:B------:R-:W-:Y:S01]  /*3600*/  IMAD R9, R16, R3.reuse, RZ ;  /* 0x0000000310097224 */ /* 0x080fe200078e02ff */
[----:B------:R-:W-:Y:S01]  /*3610*/  LEA.HI R16, R20, 0x42, RZ, 0x18 ;  /* 0x0000004214107811 */ /* 0x000fe200078fc0ff */
[-C--:B------:R-:W-:Y:S01]  /*3620*/  IMAD R8, R18, R3.reuse, RZ ;  /* 0x0000000312087224 */ /* 0x080fe200078e02ff */
[C---:B------:R-:W-:Y:S01]  /*3630*/  LEA.HI R18, R20.reuse, 0x3e, RZ, 0x18 ;  /* 0x0000003e14127811 */ /* 0x040fe200078fc0ff */
        /* <DEDUP_REMOVED lines=16> */
[----:B------:R-:W-:-:S02]  /*3740*/  IMAD R8, R18, R3, RZ ;  /* 0x0000000312087224 */ /* 0x000fc400078e02ff */
[-C--:B------:R-:W-:Y:S02]  /*3750*/  IMAD R10, R20, R3.reuse, RZ ;  /* 0x00000003140a7224 */ /* 0x080fe400078e02ff */
[-C--:B------:R-:W-:Y:S02]  /*3760*/  IMAD R9, R22, R3.reuse, RZ ;  /* 0x0000000316097224 */ /* 0x080fe400078e02ff */
[-C--:B------:R-:W-:Y:S02]  /*3770*/  IMAD R10, R124, R3.reuse, RZ ;  /* 0x000000037c0a7224 */ /* 0x080fe400078e02ff */
[-C--:B------:R-:W-:Y:S02]  /*3780*/  IMAD R9, R123, R3.reuse, RZ ;  /* 0x000000037b097224 */ /* 0x080fe400078e02ff */
[-C--:B------:R-:W-:Y:S02]  /*3790*/  IMAD R10, R121, R3.reuse, RZ ;  /* 0x00000003790a7224 */ /* 0x080fe400078e02ff */
[----:B------:R-:W-:-:S02]  /*37a0*/  IMAD R9, R120, R3, RZ ;  /* 0x0000000378097224 */ /* 0x000fc400078e02ff */
[-C--:B------:R-:W-:Y:S02]  /*37b0*/  IMAD R10, R0, R3.reuse, RZ ;  /* 0x00000003000a7224 */ /* 0x080fe400078e02ff */
[-C--:B------:R-:W-:Y:S02]  /*37c0*/  IMAD R9, R118, R3.reuse, RZ ;  /* 0x0000000376097224 */ /* 0x080fe400078e02ff */
[-C--:B------:R-:W-:Y:S01]  /*37d0*/  IMAD R8, R125, R3.reuse, RZ ;  /* 0x000000037d087224 */ /* 0x080fe200078e02ff */
[----:B------:R0:W-:Y:S01]  /*37e0*/  STL [R1+0x18c], R10 ;  /* 0x00018c0a01007387 */ /* 0x0001e20000100800 */
[-C--:B------:R-:W-:Y:S02]  /*37f0*/  IMAD R8, R122, R3.reuse, RZ ;  /* 0x000000037a087224 */ /* 0x080fe400078e02ff */
[-C--:B------:R-:W-:Y:S01]  /*3800*/  IMAD R8, R119, R3.reuse, RZ ;  /* 0x0000000377087224 */ /* 0x080fe200078e02ff */
[----:B------:R1:W-:Y:S01]  /*3810*/  STL [R1+0x154], R9 ;  /* 0x0001540901007387 */ /* 0x0003e20000100800 */
[----:B------:R-:W-:-:S02]  /*3820*/  IMAD R8, R117, R3, RZ ;  /* 0x0000000375087224 */ /* 0x000fc400078e02ff */
[-C--:B------:R-:W-:Y:S02]  /*3830*/  IMAD R8, R114, R3.reuse, RZ ;  /* 0x0000000372087224 */ /* 0x080fe400078e02ff */
[-C--:B------:R-:W-:Y:S02]  /*3840*/  IMAD R8, R111, R3.reuse, RZ ;  /* 0x000000036f087224 */ /* 0x080fe400078e02ff */
[-C--:B0-----:R-:W-:Y:S02]  /*3850*/  IMAD R10, R116, R3.reuse, RZ ;  /* 0x00000003740a7224 */ /* 0x081fe400078e02ff */
[-C--:B------:R-:W-:Y:S02]  /*3860*/  IMAD R10, R113, R3.reuse, RZ ;  /* 0x00000003710a7224 */ /* 0x080fe400078e02ff */
[-C--:B-1----:R-:W-:Y:S02]  /*3870*/  IMAD R9, R115, R3.reuse, RZ ;  /* 0x0000000373097224 */ /* 0x082fe400078e02ff */
        /* <DEDUP_REMOVED lines=8> */
[-C--:B------:R-:W-:Y:S01]  /*3900*/  IMAD R9, R103, R3.reuse, RZ ;  /* 0x0000000367097224 */ /* 0x080fe200078e02ff */
[----:B------:R0:W-:Y:S01]  /*3910*/  STL [R1+0x188], R10 ;  /* 0x0001880a01007387 */ /* 0x0001e20000100800 */
[----:B------:R-:W-:-:S03]  /*3920*/  IMAD R8, R102, R3, RZ ;  /* 0x0000000366087224 */ /* 0x000fc600078e02ff */
[----:B------:R1:W-:Y:S04]  /*3930*/  STL [R1+0x184], R9 ;  /* 0x0001840901007387 */ /* 0x0003e80000100800 */
[----:B------:R2:W-:Y:S01]  /*3940*/  STL [R1+0x180], R8 ;  /* 0x0001800801007387 */ /* 0x0005e20000100800 */
[-C--:B0-----:R-:W-:Y:S02]  /*3950*/  IMAD R10, R101, R3.reuse, RZ ;  /* 0x00000003650a7224 */ /* 0x081fe400078e02ff */
[-C--:B------:R-:W-:Y:S02]  /*3960*/  IMAD R10, R98, R3.reuse, RZ ;  /* 0x00000003620a7224 */ /* 0x080fe400078e02ff */
[-C--:B-1----:R-:W-:Y:S02]  /*3970*/  IMAD R9, R100, R3.reuse, RZ ;  /* 0x0000000364097224 */ /* 0x082fe400078e02ff */
[-C--:B------:R-:W-:Y:S01]  /*3980*/  IMAD R9, R97, R3.reuse, RZ ;  /* 0x0000000361097224 */ /* 0x080fe200078e02ff */
[----:B------:R0:W-:Y:S01]  /*3990*/  STL [R1+0x17c], R10 ;  /* 0x00017c0a01007387 */ /* 0x0001e20000100800 */
[----:B--2---:R-:W-:-:S02]  /*39a0*/  IMAD R8, R99, R3, RZ ;  /* 0x0000000363087224 */ /* 0x004fc400078e02ff */
[-C--:B------:R-:W-:Y:S01]  /*39b0*/  IMAD R8, R96, R3.reuse, RZ ;  /* 0x0000000360087224 */ /* 0x080fe200078e02ff */
[----:B------:R1:W-:Y:S04]  /*39c0*/  STL [R1+0x178], R9 ;  /* 0x0001780901007387 */ /* 0x0003e80000100800 */
[----:B------:R2:W-:Y:S01]  /*39d0*/  STL [R1+0x174], R8 ;  /* 0x0001740801007387 */ /* 0x0005e20000100800 */
[-C--:B0-----:R-:W-:Y:S02]  /*39e0*/  IMAD R10, R95, R3.reuse, RZ ;  /* 0x000000035f0a7224 */ /* 0x081fe400078e02ff */
[----:B-1----:R-:W-:-:S03]  /*39f0*/  IMAD R9, R93, R3, RZ ;  /* 0x000000035d097224 */ /* 0x002fc600078e02ff */
[----:B------:R0:W-:Y:S01]  /*3a00*/  STL [R1+0x170], R10 ;  /* 0x0001700a01007387 */ /* 0x0001e20000100800 */
[----:B--2---:R-:W-:-:S05]  /*3a10*/  IMAD R8, R94, R3, RZ ;  /* 0x000000035e087224 */ /* 0x004fca00078e02ff */
[----:B------:R1:W-:Y:S01]  /*3a20*/  STL [R1+0x16c], R8 ;  /* 0x00016c0801007387 */ /* 0x0003e20000100800 */
[----:B0-----:R-:W-:-:S03]  /*3a30*/  IMAD R10, R91, R3, RZ ;  /* 0x000000035b0a7224 */ /* 0x001fc600078e02ff */
[----:B------:R0:W-:Y:S01]  /*3a40*/  STL [R1+0x168], R9 ;  /* 0x0001680901007387 */ /* 0x0001e20000100800 */
[-C--:B-1----:R-:W-:Y:S02]  /*3a50*/  IMAD R8, R92, R3.reuse, RZ ;  /* 0x000000035c087224 */ /* 0x082fe400078e02ff */
[----:B0-----:R-:W-:-:S03]  /*3a60*/  IMAD R9, R90, R3, RZ ;  /* 0x000000035a097224 */ /* 0x001fc600078e02ff */
[----:B------:R0:W-:Y:S04]  /*3a70*/  STL [R1+0x164], R8 ;  /* 0x0001640801007387 */ /* 0x0001e80000100800 */
[----:B------:R-:W-:Y:S04]  /*3a80*/  STL [R1+0x160], R10 ;  /* 0x0001600a01007387 */ /* 0x000fe80000100800 */
[----:B------:R-:W-:Y:S01]  /*3a90*/  STL [R1+0x15c], R9 ;  /* 0x00015c0901007387 */ /* 0x000fe20000100800 */
[-C--:B0-----:R-:W-:Y:S02]  /*3aa0*/  IMAD R8, R89, R3.reuse, RZ ;  /* 0x0000000359087224 */ /* 0x081fe400078e02ff */
[----:B------:R-:W-:-:S03]  /*3ab0*/  IMAD R3, R88, R3, RZ ;  /* 0x0000000358037224 */ /* 0x000fc600078e02ff */
[----:B------:R-:W-:Y:S04]  /*3ac0*/  STL [R1+0x158], R8 ;  /* 0x0001580801007387 */ /* 0x000fe80000100800 */
[----:B------:R0:W-:Y:S02]  /*3ad0*/  STL [R1+0x150], R3 ;  /* 0x0001500301007387 */ /* 0x0001e40000100800 */
[----:B0-----:R-:W-:-:S05]  /*3ae0*/  SHF.R.S32.HI R3, RZ, 0x7, R7 ;  /* 0x00000007ff037819 */ /* 0x001fca0000011407 */
[----:B------:R0:W-:Y:S02]  /*3af0*/  STL [R1+0x48], R3 ;  /* 0x0000480301007387 */ /* 0x0001e40000100800 */
[----:B0-----:R-:W-:-:S07]  /*3b00*/  IMAD R3, R6, UR8, RZ ;  /* 0x0000000806037c24 */ /* 0x001fce000f8e02ff */
.L_x_2:
[----:B------:R-:W-:Y:S04]  /*3b10*/  STL [R1+0x25c], R114 ;  /* 0x00025c7201007387 */ /* 0x000fe80000100800 */
[----:B------:R-:W-:Y:S04]  /*3b20*/  STL [R1+0x258], R113 ;  /* 0x0002587101007387 */ /* 0x000fe80000100800 */
[----:B------:R-:W-:Y:S04]  /*3b30*/  STL [R1+0x254], R112 ;  /* 0x0002547001007387 */ /* 0x000fe80000100800 */
[----:B------:R0:W-:Y:S04]  /*3b40*/  STL [R1+0x250], R111 ;  /* 0x0002506f01007387 */ /* 0x0001e80000100800 */
[----:B0-----:R-:W2:Y:S01]  /*3b50*/  LDL R111, [R1+0x18c] ;  /* 0x00018c00016f7983 */ /* 0x001ea20000100800 */
[----:B------:R-:W-:-:S02]  /*3b60*/  ISETP.GE.AND P4, PT, R0, UR17, PT ;  /* 0x0000001100007c0c */ /* 0x000fc4000bf86270 */
[----:B------:R-:W-:Y:S01]  /*3b70*/  PRMT R20, RZ, 0x7610, R20 ;  /* 0x00007610ff147816 */ /* 0x000fe20000000014 */
[----:B------:R-:W-:Y:S04]  /*3b80*/  STL [R1+0x24c], R110 ;  /* 0x00024c6e01007387 */ /* 0x000fe80000100800 */
[----:B------:R0:W-:Y:S04]  /*3b90*/  STL [R1+0x248], R109 ;  /* 0x0002486d01007387 */ /* 0x0001e80000100800 */
[----:B------:R-:W-:Y:S04]  /*3ba0*/  STL [R1+0x244], R108 ;  /* 0x0002446c01007387 */ /* 0x000fe80000100800 */
[----:B------:R-:W-:Y:S01]  /*3bb0*/  STL [R1+0x240], R96 ;  /* 0x0002406001007387 */ /* 0x000fe20000100800 */
[----:B0-----:R-:W0:Y:S03]  /*3bc0*/  LDC R109, c[0x0][0x238] ;  /* 0x00008e00ff6d7b82 */ /* 0x001e260000000800 */
[----:B------:R1:W-:Y:S04]  /*3bd0*/  STL [R1+0x23c], R3 ;  /* 0x00023c0301007387 */ /* 0x0003e80000100800 */
[----:B-----5:R3:W-:Y:S01]  /*3be0*/  STL [R1+0x194], R2 ;  /* 0x0001940201007387 */ /* 0x0207e20000100800 */
[----:B------:R-:W4:Y:S01]  /*3bf0*/  S2R R7, SR_TID.X ;  /* 0x0000000000077919 */ /* 0x000f220000002100 */
[----:B------:R-:W1:Y:S01]  /*3c00*/  S2R R19, SR_TID.X ;  /* 0x0000000000137919 */ /* 0x000e620000002100 */
[----:B----4-:R-:W-:-:S04]  /*3c10*/  LEA.HI R9, R7, 0x2, RZ, 0x18 ;  /* 0x0000000207097811 */ /* 0x010fc800078fc0ff */
[C---:B------:R-:W-:Y:S01]  /*3c20*/  ISETP.GE.AND P3, PT, R9.reuse, UR17, PT ;  /* 0x0000001109007c0c */ /* 0x040fe2000bf66270 */
[----:B0-----:R-:W-:Y:S01]  /*3c30*/  IMAD R109, R9, R109, RZ ;  /* 0x0000006d096d7224 */ /* 0x001fe200078e02ff */
[----:B-1----:R-:W-:Y:S01]  /*3c40*/  LEA.HI R8, R19, 0x5a, RZ, 0x18 ;  /* 0x0000005a13087811 */ /* 0x002fe200078fc0ff */
[----:B------:R-:W0:Y:S01]  /*3c50*/  S2R R9, SR_TID.X ;  /* 0x0000000000097919 */ /* 0x000e220000002100 */
[C---:B--2---:R-:W-:Y:S02]  /*3c60*/  IADD3 R10, P2, R111.reuse, R4, RZ ;  /* 0x000000046f0a7210 */ /* 0x044fe40007f5e0ff */
[----:B0-----:R-:W-:Y:S02]  /*3c70*/  SHF.R.U32.HI R21, RZ, 0x8, R9 ;  /* 0x00000008ff157819 */ /* 0x001fe40000011609 */
[----:B------:R-:W-:Y:S02]  /*3c80*/  LEA.HI.X.SX32 R11, R111, R5, 0x1, P2 ;  /* 0x000000056f0b7211 */ /* 0x000fe400010f0eff */
[----:B------:R-:W2:Y:S01]  /*3c90*/  LDL R111, [R1+0x150] ;  /* 0x00015000016f7983 */ /* 0x000ea20000100800 */
[----:B------:R-:W-:-:S02]  /*3ca0*/  SGXT.U32 R21, R21, 0x1 ;  /* 0x000000011515781a */ /* 0x000fc40000000000 */
[----:B------:R-:W-:Y:S01]  /*3cb0*/  ISETP.GE.AND P0, PT, R8, UR17, PT ;  /* 0x0000001108007c0c */ /* 0x000fe2000bf06270 */
[----:B------:R0:W4:Y:S01]  /*3cc0*/  @!P4 LDG.E.U8 R20, desc[UR18][R10.64] ;  /* 0x000000120a14c981 */ /* 0x000122000c1e1100 */
[----:B------:R-:W-:Y:S02]  /*3cd0*/  LOP3.LUT R21, R21, 0x4, RZ, 0xfc, !PT ;  /* 0x0000000415157812 */ /* 0x000fe400078efcff */
[----:B------:R-:W-:Y:S02]  /*3ce0*/  IADD3 R8, P5, R109, R4, RZ ;  /* 0x000000046d087210 */ /* 0x000fe40007fbe0ff */
[----:B------:R-:W-:Y:S02]  /*3cf0*/  ISETP.GE.AND P2, PT, R21, UR17, PT ;  /* 0x0000001115007c0c */ /* 0x000fe4000bf46270 */
[----:B------:R-:W1:Y:S01]  /*3d00*/  S2R R21, SR_TID.X ;  /* 0x0000000000157919 */ /* 0x000e620000002100 */
[----:B------:R-:W-:Y:S02]  /*3d10*/  PRMT R23, RZ, 0x7610, R23 ;  /* 0x00007610ff177816 */ /* 0x000fe40000000017 */
[----:B------:R-:W-:Y:S01]  /*3d20*/  PRMT R22, RZ, 0x7610, R22 ;  /* 0x00007610ff167816 */ /* 0x000fe20000000016 */
[----:B------:R-:W0:Y:S01]  /*3d30*/  LDL R11, [R1+0x154] ;  /* 0x00015400010b7983 */ /* 0x000e220000100800 */
[----:B------:R-:W-:-:S02]  /*3d40*/  LEA.HI.X.SX32 R9, R109, R5, 0x1, P5 ;  /* 0x000000056d097211 */ /* 0x000fc400028f0eff */
[----:B------:R-:W3:Y:S01]  /*3d50*/  LDC R109, c[0x0][0x238] ;  /* 0x00008e00ff6d7b82 */ /* 0x000ee20000000800 */
[----:B------:R-:W-:Y:S02]  /*3d60*/  PRMT R88, RZ, 0x7610, R88 ;  /* 0x00007610ff587816 */ /* 0x000fe40000000058 */
[----:B------:R0:W4:Y:S01]  /*3d70*/  @!P3 LDG.E.U8 R23, desc[UR18][R8.64] ;  /* 0x000000120817b981 */ /* 0x000122000c1e1100 */
[----:B------:R-:W-:Y:S02]  /*3d80*/  PRMT R89, RZ, 0x7610, R89 ;  /* 0x00007610ff597816 */ /* 0x000fe40000000059 */
[----:B------:R-:W-:Y:S02]  /*3d90*/  PRMT R91, RZ, 0x7610, R91 ;  /* 0x00007610ff5b7816 */ /* 0x000fe4000000005b */
[----:B------:R-:W-:Y:S02]  /*3da0*/  PRMT R90, RZ, 0x7610, R90 ;  /* 0x00007610ff5a7816 */ /* 0x000fe4000000005a */
[----:B------:R-:W-:-:S02]  /*3db0*/  PRMT R107, RZ, 0x7610, R107 ;  /* 0x00007610ff6b7816 */ /* 0x000fc4000000006b */
[----:B------:R-:W-:Y:S02]  /*3dc0*/  PRMT R93, RZ, 0x7610, R93 ;  /* 0x00007610ff5d7816 */ /* 0x000fe4000000005d */
[----:B------:R-:W-:Y:S02]  /*3dd0*/  PRMT R92, RZ, 0x7610, R92 ;  /* 0x00007610ff5c7816 */ /* 0x000fe4000000005c */
[----:B------:R-:W-:Y:S02]  /*3de0*/  PRMT R95, RZ, 0x7610, R95 ;  /* 0x00007610ff5f7816 */ /* 0x000fe4000000005f */
[----:B------:R-:W-:Y:S02]  /*3df0*/  PRMT R106, RZ, 0x7610, R106 ;  /* 0x00007610ff6a7816 */ /* 0x000fe4000000006a */
[----:B------:R-:W-:Y:S02]  /*3e00*/  PRMT R94, RZ, 0x7610, R94 ;  /* 0x00007610ff5e7816 */ /* 0x000fe4000000005e */
[----:B------:R-:W-:-:S02]  /*3e10*/  PRMT R97, RZ, 0x7610, R97 ;  /* 0x00007610ff617816 */ /* 0x000fc40000000061 */
[----:B------:R-:W-:Y:S02]  /*3e20*/  PRMT R98, RZ, 0x7610, R98 ;  /* 0x00007610ff627816 */ /* 0x000fe40000000062 */
[----:B-1----:R-:W-:Y:S02]  /*3e30*/  LEA.HI R21, R21, 0x6, RZ, 0x18 ;  /* 0x0000000615157811 */ /* 0x002fe400078fc0ff */
[----:B------:R-:W-:Y:S02]  /*3e40*/  PRMT R100, RZ, 0x7610, R100 ;  /* 0x00007610ff647816 */ /* 0x000fe40000000064 */
[C---:B------:R-:W-:Y:S01]  /*3e50*/  ISETP.GE.AND P4, PT, R21.reuse, UR17, PT ;  /* 0x0000001115007c0c */ /* 0x040fe2000bf86270 */
[----:B---3--:R-:W-:Y:S01]  /*3e60*/  IMAD R109, R21, R109, RZ ;  /* 0x0000006d156d7224 */ /* 0x008fe200078e02ff */
[----:B------:R-:W-:Y:S01]  /*3e70*/  PRMT R99, RZ, 0x7610, R99 ;  /* 0x00007610ff637816 */ /* 0x000fe20000000063 */
[----:B------:R-:W1:Y:S01]  /*3e80*/  S2R R21, SR_TID.X ;  /* 0x0000000000157919 */ /* 0x000e620000002100 */
        /* <DEDUP_REMOVED lines=24> */
[----:B------:R-:W-:-:S02]  /*4010*/  LEA.HI R7, R19, 0x5e, RZ, 0x18 ;  /* 0x0000005e13077811 */ /* 0x000fc400078fc0ff */
[-C--:B0-----:R-:W-:Y:S02]  /*4020*/  IADD3 R10, P6, R11, R4.reuse, RZ ;  /* 0x000000040b0a7210 */ /* 0x081fe40007fde0ff */
[----:B------:R-:W3:Y:S01]  /*4030*/  LDL R11, [R1+0x154] ;  /* 0x00015400010b7983 */ /* 0x000ee20000100800 */
[----:B-1----:R-:W-:Y:S02]  /*4040*/  SHF.R.U32.HI R21, RZ, 0x8, R21 ;  /* 0x00000008ff157819 */ /* 0x002fe40000011615 */
[----:B------:R-:W-:Y:S02]  /*4050*/  IADD3 R8, P5, R109, R4, RZ ;  /* 0x000000046d087210 */ /* 0x000fe40007fbe0ff */
[----:B------:R-:W-:Y:S02]  /*4060*/  SGXT.U32 R21, R21, 0x1 ;  /* 0x000000011515781a */ /* 0x000fe40000000000 */
[----:B------:R-:W-:Y:S02]  /*4070*/  ISETP.GE.AND P1, PT, R7, UR17, PT ;  /* 0x0000001107007c0c */ /* 0x000fe4000bf26270 */
[----:B------:R-:W-:-:S04]  /*4080*/  LOP3.LUT R21, R21, 0x8, RZ, 0xfc, !PT ;  /* 0x0000000815157812 */ /* 0x000fc800078efcff */
[----:B------:R-:W-:Y:S02]  /*4090*/  ISETP.GE.AND P3, PT, R21, UR17, PT ;  /* 0x0000001115007c0c */ /* 0x000fe4000bf66270 */
[----:B------:R-:W0:Y:S01]  /*40a0*/  S2R R21, SR_TID.X ;  /* 0x0000000000157919 */ /* 0x000e220000002100 */
[-C--:B------:R-:W-:Y:S02]  /*40b0*/  LEA.HI.X.SX32 R9, R109, R5.reuse, 0x1, P5 ;  /* 0x000000056d097211 */ /* 0x080fe400028f0eff */
[----:B------:R-:W1:Y:S03]  /*40c0*/  LDC R109, c[0x0][0x238] ;  /* 0x00008e00ff6d7b82 */ /* 0x000e660000000800 */
[----:B------:R-:W4:Y:S01]  /*40d0*/  @!P4 LDG.E.U8 R89, desc[UR18][R8.64] ;  /* 0x000000120859c981 */ /* 0x000f22000c1e1100 */
[----:B---3--:R-:W-:-:S05]  /*40e0*/  LEA.HI.X.SX32 R11, R11, R5, 0x1, P6 ;  /* 0x000000050b0b7211 */ /* 0x008fca00030f0eff */
[----:B------:R0:W3:Y:S02]  /*40f0*/  @!P2 LDG.E.U8 R22, desc[UR18][R10.64] ;  /* 0x000000120a16a981 */ /* 0x0000e4000c1e1100 */
[----:B0-----:R-:W-:Y:S02]  /*4100*/  LEA.HI R11, R21, 0xa, RZ, 0x18 ;  /* 0x0000000a150b7811 */ /* 0x001fe400078fc0ff */
[----:B--2---:R-:W-:Y:S02]  /*4110*/  IADD3 R10, P6, R111, R4, RZ ;  /* 0x000000046f0a7210 */ /* 0x004fe40007fde0ff */
[C---:B------:R-:W-:Y:S01]  /*4120*/  ISETP.GE.AND P2, PT, R11.reuse, UR17, PT ;  /* 0x000000110b007c0c */ /* 0x040fe2000bf46270 */
[----:B-1----:R-:W-:Y:S01]  /*4130*/  IMAD R109, R11, R109, RZ ;  /* 0x0000006d0b6d7224 */ /* 0x002fe200078e02ff */
[----:B------:R-:W-:Y:S02]  /*4140*/  LEA.HI.X.SX32 R11, R111, R5, 0x1, P6 ;  /* 0x000000056f0b7211 */ /* 0x000fe400030f0eff */
[----:B------:R-:W2:Y:S04]  /*4150*/  LDL R111, [R1+0x15c] ;  /* 0x00015c00016f7983 */ /* 0x000ea80000100800 */
[----:B------:R0:W3:Y:S04]  /*4160*/  @!P3 LDG.E.U8 R88, desc[UR18][R10.64] ;  /* 0x000000120a58b981 */ /* 0x0000e8000c1e1100 */
[----:B------:R-:W0:Y:S01]  /*4170*/  LDL R11, [R1+0x158] ;  /* 0x00015800010b7983 */ /* 0x000e220000100800 */
[----:B------:R-:W-:-:S04]  /*4180*/  SHF.R.U32.HI R21, RZ, 0x8, R21 ;  /* 0x00000008ff157819 */ /* 0x000fc80000011615 */
[----:B------:R-:W-:-:S04]  /*4190*/  SGXT.U32 R21, R21, 0x1 ;  /* 0x000000011515781a */ /* 0x000fc80000000000 */
[----:B------:R-:W-:-:S04]  /*41a0*/  LOP3.LUT R21, R21, 0xc, RZ, 0xfc, !PT ;  /* 0x0000000c15157812 */ /* 0x000fc800078efcff */
[----:B------:R-:W-:Y:S02]  /*41b0*/  ISETP.GE.AND P4, PT, R21, UR17, PT ;  /* 0x0000001115007c0c */ /* 0x000fe4000bf86270 */
[----:B------:R-:W1:Y:S01]  /*41c0*/  S2R R21, SR_TID.X ;  /* 0x0000000000157919 */ /* 0x000e620000002100 */
[----:B------:R-:W-:-:S04]  /*41d0*/  IADD3 R8, P5, R109, R4, RZ ;  /* 0x000000046d087210 */ /* 0x000fc80007fbe0ff */
[----:B------:R-:W-:Y:S02]  /*41e0*/  LEA.HI.X.SX32 R9, R109, R5, 0x1, P5 ;  /* 0x000000056d097211 */ /* 0x000fe400028f0eff */
[----:B------:R-:W4:Y:S03]  /*41f0*/  LDC R109, c[0x0][0x238] ;  /* 0x00008e00ff6d7b82 */ /* 0x000f260000000800 */
[----:B------:R0:W3:Y:S01]  /*4200*/  @!P2 LDG.E.U8 R91, desc[UR18][R8.64] ;  /* 0x00000012085ba981 */ /* 0x0000e2000c1e1100 */
[----:B-1----:R-:W-:-:S04]  /*4210*/  LEA.HI R21, R21, 0xe, RZ, 0x18 ;  /* 0x0000000e15157811 */ /* 0x002fc800078fc0ff */
[C---:B------:R-:W-:Y:S01]  /*4220*/  ISETP.GE.AND P3, PT, R21.reuse, UR17, PT ;  /* 0x0000001115007c0c */ /* 0x040fe2000bf66270 */
[----:B----4-:R-:W-:Y:S02]  /*4230*/  IMAD R109, R21, R109, RZ ;  /* 0x0000006d156d7224 */ /* 0x010fe400078e02ff */
[----:B------:R-:W1:Y:S01]  /*4240*/  S2R R21, SR_TID.X ;  /* 0x0000000000157919 */ /* 0x000e620000002100 */
[----:B0-----:R-:W-:Y:S02]  /*4250*/  IADD3 R10, P6, R11, R4, RZ ;  /* 0x000000040b0a7210 */ /* 0x001fe40007fde0ff */
[----:B------:R-:W4:Y:S01]  /*4260*/  LDL R11, [R1+0x158] ;  /* 0x00015800010b7983 */ /* 0x000f220000100800 */
[----:B-1----:R-:W-:-:S04]  /*4270*/  SHF.R.U32.HI R21, RZ, 0x8, R21 ;  /* 0x00000008ff157819 */ /* 0x002fc80000011615 */
[----:B------:R-:W-:-:S04]  /*4280*/  SGXT.U32 R21, R21, 0x1 ;  /* 0x000000011515781a */ /* 0x000fc80000000000 */
[----:B------:R-:W-:-:S04]  /*4290*/  LOP3.LUT R21, R21, 0x10, RZ, 0xfc, !PT ;  /* 0x0000001015157812 */ /* 0x000fc800078efcff */
[----:B------:R-:W-:Y:S02]  /*42a0*/  ISETP.GE.AND P2, PT, R21, UR17, PT ;  /* 0x0000001115007c0c */ /* 0x000fe4000bf46270 */
[----:B------:R-:W0:Y:S01]  /*42b0*/  S2R R21, SR_TID.X ;  /* 0x0000000000157919 */ /* 0x000e220000002100 */
[----:B------:R-:W-:-:S04]  /*42c0*/  IADD3 R8, P5, R109, R4, RZ ;  /* 0x000000046d087210 */ /* 0x000fc80007fbe0ff */
[-C--:B------:R-:W-:Y:S02]  /*42d0*/  LEA.HI.X.SX32 R9, R109, R5.reuse, 0x1, P5 ;  /* 0x000000056d097211 */ /* 0x080fe400028f0eff */
[----:B------:R-:W1:Y:S03]  /*42e0*/  LDC R109, c[0x0][0x238] ;  /* 0x00008e00ff6d7b82 */ /* 0x000e660000000800 */
[----:B------:R-:W3:Y:S01]  /*42f0*/  @!P3 LDG.E.U8 R93, desc[UR18][R8.64] ;  /* 0x00000012085db981 */ /* 0x000ee2000c1e1100 */
[----:B----4-:R-:W-:-:S05]  /*4300*/  LEA.HI.X.SX32 R11, R11, R5, 0x1, P6 ;  /* 0x000000050b0b7211 */ /* 0x010fca00030f0eff */
[----:B------:R0:W4:Y:S02]  /*4310*/  @!P4 LDG.E.U8 R90, desc[UR18][R10.64] ;  /* 0x000000120a5ac981 */ /* 0x000124000c1e1100 */
[----:B0-----:R-:W-:Y:S02]  /*4320*/  LEA.HI R11, R21, 0x12, RZ, 0x18 ;  /* 0x00000012150b7811 */ /* 0x001fe400078fc0ff */
[----:B--2---:R-:W-:Y:S02]  /*4330*/  IADD3 R10, P6, R111, R4, RZ ;  /* 0x000000046f0a7210 */ /* 0x004fe40007fde0ff */
[C---:B------:R-:W-:Y:S01]  /*4340*/  ISETP.GE.AND P4, PT, R11.reuse, UR17, PT ;  /* 0x000000110b007c0c */ /* 0x040fe2000bf86270 */
[----:B-1----:R-:W-:Y:S01]  /*4350*/  IMAD R109, R11, R109, RZ ;  /* 0x0000006d0b6d7224 */ /* 0x002fe200078e02ff */
[----:B------:R-:W-:Y:S02]  /*4360*/  LEA.HI.X.SX32 R11, R111, R5, 0x1, P6 ;  /* 0x000000056f0b7211 */ /* 0x000fe400030f0eff */
[----:B------:R-:W2:Y:S04]  /*4370*/  LDL R111, [R1+0x164] ;  /* 0x00016400016f7983 */ /* 0x000ea80000100800 */
[----:B------:R0:W4:Y:S04]  /*4380*/  @!P2 LDG.E.U8 R107, desc[UR18][R10.64] ;  /* 0x000000120a6ba981 */ /* 0x000128000c1e1100 */
        /* <DEDUP_REMOVED lines=8> */
[----:B------:R-:W3:Y:S03]  /*4410*/  LDC R109, c[0x0][0x238] ;  /* 0x00008e00ff6d7b82 */ /* 0x000ee60000000800 */
[----:B------:R0:W4:Y:S01]  /*4420*/  @!P4 LDG.E.U8 R92, desc[UR18][R8.64] ;  /* 0x00000012085cc981 */ /* 0x000122000c1e1100 */
[----:B-1----:R-:W-:-:S04]  /*4430*/  LEA.HI R21, R21, 0x16, RZ, 0x18 ;  /* 0x0000001615157811 */ /* 0x002fc800078fc0ff */
[C---:B------:R-:W-:Y:S01]  /*4440*/  ISETP.GE.AND P2, PT, R21.reuse, UR17, PT ;  /* 0x0000001115007c0c */ /* 0x040fe2000bf46270 */
[----:B---3--:R-:W-:Y:S02]  /*4450*/  IMAD R109, R21, R109, RZ ;  /* 0x0000006d156d7224 */ /* 0x008fe400078e02ff */
[----:B------:R-:W1:Y:S01]  /*4460*/  S2R R21, SR_TID.X ;  /* 0x0000000000157919 */ /* 0x000e620000002100 */
[----:B0-----:R-:W-:Y:S02]  /*4470*/  IADD3 R10, P6, R11, R4, RZ ;  /* 0x000000040b0a7210 */ /* 0x001fe40007fde0ff */
[----:B------:R-:W3:Y:S01]  /*4480*/  LDL R11, [R1+0x160] ;  /* 0x00016000010b7983 */ /* 0x000ee20000100800 */
        /* <DEDUP_REMOVED lines=114> */
[----:B------:R-:W-:-:S04]  /*4bb0*/  SHF.R.U32.HI R21, RZ, 0x8, R21 ;  /* 0x00000008ff157819 */ /* 0x000fc80000011615 */
[----:B------:R-:W-:-:S04]  /*4bc0*/  SGXT.U32 R21, R21, 0x1 ;  /* 0x000000011515781a */ /* 0x000fc80000000000 */
[----:B------:R-:W-:-:S04]  /*4bd0*/  LOP3.LUT R21, R21, 0x34, RZ, 0xfc, !PT ;  /* 0x0000003415157812 */ /* 0x000fc800078efcff */
[----:B------:R-:W-:Y:S02]  /*4be0*/  ISETP.GE.AND P2, PT, R21, UR17, PT ;  /* 0x0000001115007c0c */ /* 0x000fe4000bf46270 */
[----:B------:R-:W0:Y:S01]  /*4bf0*/  S2R R21, SR_TID.X ;  /* 0x0000000000157919 */ /* 0x000e220000002100 */
[-C--:B--2---:R-:W-:Y:S01]  /*4c00*/  IADD3 R10, P6, R111, R4.reuse, RZ ;  /* 0x000000046f0a7210 */ /* 0x084fe20007fde0ff */
[C---:B-1----:R-:W-:Y:S01]  /*4c10*/  IMAD R109, R11.reuse, R109, RZ ;  /* 0x0000006d0b6d7224 */ /* 0x042fe200078e02ff */
[----:B------:R-:W-:Y:S02]  /*4c20*/  ISETP.GE.AND P3, PT, R11, UR17, PT ;  /* 0x000000110b007c0c */ /* 0x000fe4000bf66270 */
[----:B------:R-:W-:Y:S02]  /*4c30*/  LEA.HI.X.SX32 R11, R111, R5, 0x1, P6 ;  /* 0x000000056f0b7211 */ /* 0x000fe400030f0eff */
[----:B------:R-:W1:Y:S01]  /*4c40*/  LDC R111, c[0x0][0x238] ;  /* 0x00008e00ff6f7b82 */ /* 0x000e620000000800 */
[----:B------:R-:W-:-:S02]  /*4c50*/  IADD3 R8, P5, R109, R4, RZ ;  /* 0x000000046d087210 */ /* 0x000fc40007fbe0ff */
[----:B------:R2:W4:Y:S02]  /*4c60*/  @!P4 LDG.E.U8 R121, desc[UR18][R10.64] ;  /* 0x000000120a79c981 */ /* 0x000524000c1e1100 */
[----:B------:R-:W-:Y:S02]  /*4c70*/  LEA.HI.X.SX32 R9, R109, R5, 0x1, P5 ;  /* 0x000000056d097211 */ /* 0x000fe400028f0eff */
[----:B0-----:R-:W-:-:S04]  /*4c80*/  SHF.R.U32.HI R109, RZ, 0x8, R21 ;  /* 0x00000008ff6d7819 */ /* 0x001fc80000011615 */
[----:B------:R-:W-:-:S04]  /*4c90*/  SGXT.U32 R109, R109, 0x1 ;  /* 0x000000016d6d781a */ /* 0x000fc80000000000 */
[----:B------:R-:W-:-:S05]  /*4ca0*/  LOP3.LUT R109, R109, 0x34, RZ, 0xfc, !PT ;  /* 0x000000346d6d7812 */ /* 0x000fca00078efcff */
[----:B-1----:R-:W-:Y:S02]  /*4cb0*/  IMAD R109, R109, R111, RZ ;  /* 0x0000006f6d6d7224 */ /* 0x002fe400078e02ff */
[----:B------:R-:W-:-:S06]  /*4cc0*/  IMAD.MOV.U32 R111, RZ, RZ, R3 ;  /* 0x000000ffff6f7224 */ /* 0x000fcc00078e0003 */
[----:B------:R0:W3:Y:S01]  /*4cd0*/  @!P3 LDG.E.U8 R111, desc[UR18][R8.64] ;  /* 0x00000012086fb981 */ /* 0x0000e2000c1e1100 */
[----:B--2---:R-:W1:Y:S03]  /*4ce0*/  S2R R11, SR_TID.X ;  /* 0x00000000000b7919 */ /* 0x004e660000002100 */
[----:B------:R2:W-:Y:S02]  /*4cf0*/  STL.S16 [R1+0x38], R3 ;  /* 0x0000380301007387 */ /* 0x0005e40000100600 */
[----:B--2---:R-:W2:Y:S01]  /*4d00*/  LDC R3, c[0x0][0x238] ;  /* 0x00008e00ff037b82 */ /* 0x004ea20000000800 */
[----:B-1----:R-:W-:-:S04]  /*4d10*/  LEA.HI R11, R11, 0x36, RZ, 0x18 ;  /* 0x000000360b0b7811 */ /* 0x002fc800078fc0ff */
[C---:B------:R-:W-:Y:S01]  /*4d20*/  ISETP.GE.AND P4, PT, R11.reuse, UR17, PT ;  /* 0x000000110b007c0c */ /* 0x040fe2000bf86270 */
[----:B--2---:R-:W-:-:S05]  /*4d30*/  IMAD R3, R11, R3, RZ ;  /* 0x000000030b037224 */ /* 0x004fca00078e02ff */
[----:B0-----:R-:W-:-:S04]  /*4d40*/  IADD3 R8, P5, R3, R4, RZ ;  /* 0x0000000403087210 */ /* 0x001fc80007fbe0ff */
[----:B------:R-:W-:-:S05]  /*4d50*/  LEA.HI.X.SX32 R9, R3, R5, 0x1, P5 ;  /* 0x0000000503097211 */ /* 0x000fca00028f0eff */
[----:B------:R-:W2:Y:S01]  /*4d60*/  @!P4 LDG.E.U8 R108, desc[UR18][R8.64] ;  /* 0x00000012086cc981 */ /* 0x000ea2000c1e1100 */
[----:B------:R-:W0:Y:S01]  /*4d70*/  S2R R3, SR_TID.X ;  /* 0x0000000000037919 */ /* 0x000e220000002100 */
[----:B------:R-:W-:-:S04]  /*4d80*/  IADD3 R10, P6, R109, R4, RZ ;  /* 0x000000046d0a7210 */ /* 0x000fc80007fde0ff */
[----:B------:R-:W-:Y:S02]  /*4d90*/  LEA.HI.X.SX32 R11, R109, R5, 0x1, P6 ;  /* 0x000000056d0b7211 */ /* 0x000fe400030f0eff */
[----:B------:R-:W-:Y:S01]  /*4da0*/  SHF.R.U32.HI R21, RZ, 0x8, R21 ;  /* 0x00000008ff157819 */ /* 0x000fe20000011615 */
[----:B------:R-:W1:Y:S02]  /*4db0*/  LDC R109, c[0x0][0x238] ;  /* 0x00008e00ff6d7b82 */ /* 0x000e640000000800 */
[----:B------:R0:W4:Y:S01]  /*4dc0*/  @!P2 LDG.E.U8 R125, desc[UR18][R10.64] ;  /* 0x000000120a7da981 */ /* 0x000122000c1e1100 */
[----:B------:R-:W-:-:S04]  /*4dd0*/  SGXT.U32 R21, R21, 0x1 ;  /* 0x000000011515781a */ /* 0x000fc80000000000 */
[----:B------:R-:W-:Y:S02]  /*4de0*/  LOP3.LUT R21, R21, 0x38, RZ, 0xfc, !PT ;  /* 0x0000003815157812 */ /* 0x000fe400078efcff */
[----:B0-----:R-:W-:Y:S02]  /*4df0*/  LEA.HI R11, R3, 0x3a, RZ, 0x18 ;  /* 0x0000003a030b7811 */ /* 0x001fe400078fc0ff */
[----:B------:R-:W0:Y:S02]  /*4e00*/  LDC R3, c[0x0][0x238] ;  /* 0x00008e00ff037b82 */ /* 0x000e240000000800 */
[C---:B------:R-:W-:Y:S01]  /*4e10*/  ISETP.GE.AND P2, PT, R11.reuse, UR17, PT ;  /* 0x000000110b007c0c */ /* 0x040fe2000bf46270 */
[----:B0-----:R-:W-:-:S05]  /*4e20*/  IMAD R3, R11, R3, RZ ;  /* 0x000000030b037224 */ /* 0x001fca00078e02ff */
[----:B------:R-:W-:-:S04]  /*4e30*/  IADD3 R8, P5, R3, R4, RZ ;  /* 0x0000000403087210 */ /* 0x000fc80007fbe0ff */
[----:B------:R-:W-:-:S05]  /*4e40*/  LEA.HI.X.SX32 R9, R3, R5, 0x1, P5 ;  /* 0x0000000503097211 */ /* 0x000fca00028f0eff */
[----:B------:R0:W4:Y:S02]  /*4e50*/  @!P2 LDG.E.U8 R113, desc[UR18][R8.64] ;  /* 0x000000120871a981 */ /* 0x000124000c1e1100 */
[----:B0-----:R-:W0:Y:S02]  /*4e60*/  LDC R9, c[0x0][0x238] ;  /* 0x00008e00ff097b82 */ /* 0x001e240000000800 */
[----:B---3--:R3:W-:Y:S02]  /*4e70*/  @!P3 STL [R1+0x38], R111 ;  /* 0x0000386f0100b387 */ /* 0x0087e40000100800 */
[----:B---3--:R-:W3:Y:S01]  /*4e80*/  S2R R111, SR_TID.X ;  /* 0x00000000006f7919 */ /* 0x008ee20000002100 */
[----:B------:R-:W-:Y:S02]  /*4e90*/  ISETP.GE.AND P3, PT, R21, UR17, PT ;  /* 0x0000001115007c0c */ /* 0x000fe4000bf66270 */
[----:B---3--:R-:W-:-:S04]  /*4ea0*/  SHF.R.U32.HI R21, RZ, 0x8, R111 ;  /* 0x00000008ff157819 */ /* 0x008fc8000001166f */
[----:B------:R-:W-:-:S04]  /*4eb0*/  SGXT.U32 R21, R21, 0x1 ;  /* 0x000000011515781a */ /* 0x000fc80000000000 */
[----:B------:R-:W-:-:S05]  /*4ec0*/  LOP3.LUT R21, R21, 0x38, RZ, 0xfc, !PT ;  /* 0x0000003815157812 */ /* 0x000fca00078efcff */
[----:B-1----:R-:W-:-:S05]  /*4ed0*/  IMAD R21, R21, R109, RZ ;  /* 0x0000006d15157224 */ /* 0x002fca00078e02ff */
[----:B------:R-:W-:-:S04]  /*4ee0*/  IADD3 R10, P6, R21, R4, RZ ;  /* 0x00000004150a7210 */ /* 0x000fc80007fde0ff */
[----:B------:R-:W-:-:S05]  /*4ef0*/  LEA.HI.X.SX32 R11, R21, R5, 0x1, P6 ;  /* 0x00000005150b7211 */ /* 0x000fca00030f0eff */
[----:B------:R1:W3:Y:S04]  /*4f00*/  @!P3 LDG.E.U8 R114, desc[UR18][R10.64] ;  /* 0x000000120a72b981 */ /* 0x0002e8000c1e1100 */
[----:B--2---:R2:W-:Y:S04]  /*4f10*/  STL [R1+0x44], R108 ;  /* 0x0000446c01007387 */ /* 0x0045e80000100800 */
[----:B------:R-:W4:Y:S01]  /*4f20*/  LDL R3, [R1+0x180] ;  /* 0x0001800001037983 */ /* 0x000f220000100800 */
[----:B--2---:R-:W-:Y:S02]  /*4f30*/  SHF.R.U32.HI R108, RZ, 0x8, R111 ;  /* 0x00000008ff6c7819 */ /* 0x004fe4000001166f */
[----:B------:R-:W2:Y:S02]  /*4f40*/  LDC R111, c[0x0][0x238] ;  /* 0x00008e00ff6f7b82 */ /* 0x000ea40000000800 */
[----:B------:R-:W-:-:S04]  /*4f50*/  SGXT.U32 R108, R108, 0x1 ;  /* 0x000000016c6c781a */ /* 0x000fc80000000000 */
[----:B------:R-:W-:-:S04]  /*4f60*/  LOP3.LUT R108, R108, 0x3c, RZ, 0xfc, !PT ;  /* 0x0000003c6c6c7812 */ /* 0x000fc800078efcff */
[----:B------:R-:W-:Y:S02]  /*4f70*/  ISETP.GE.AND P4, PT, R108, UR17, PT ;  /* 0x000000116c007c0c */ /* 0x000fe4000bf86270 */
[----:B------:R-:W0:Y:S02]  /*4f80*/  S2R R108, SR_TID.X ;  /* 0x00000000006c7919 */ /* 0x000e240000002100 */
[----:B0-----:R-:W-:-:S04]  /*4f90*/  SHF.R.U32.HI R108, RZ, 0x8, R108 ;  /* 0x00000008ff6c7819 */ /* 0x001fc8000001166c */
[----:B------:R-:W-:-:S04]  /*4fa0*/  SGXT.U32 R108, R108, 0x1 ;  /* 0x000000016c6c781a */ /* 0x000fc80000000000 */
[----:B------:R-:W-:-:S05]  /*4fb0*/  LOP3.LUT R108, R108, 0x3c, RZ, 0xfc, !PT ;  /* 0x0000003c6c6c7812 */ /* 0x000fca00078efcff */
[----:B--2---:R-:W-:Y:S02]  /*4fc0*/  IMAD R108, R108, R111, RZ ;  /* 0x0000006f6c6c7224 */ /* 0x004fe400078e02ff */
[----:B------:R-:W1:Y:S01]  /*4fd0*/  S2R R111, SR_TID.X ;  /* 0x00000000006f7919 */ /* 0x000e620000002100 */
[----:B------:R-:W0:Y:S01]  /*4fe0*/  S2R R21, SR_TID.X ;  /* 0x0000000000157919 */ /* 0x000e220000002100 */
[----:B-1----:R-:W-:Y:S02]  /*4ff0*/  LEA.HI R11, R111, 0x3e, RZ, 0x18 ;  /* 0x0000003e6f0b7811 */ /* 0x002fe400078fc0ff */
[----:B------:R-:W1:Y:S01]  /*5000*/  LDC R111, c[0x0][0x238] ;  /* 0x00008e00ff6f7b82 */ /* 0x000e620000000800 */
[----:B0-----:R-:W-:Y:S02]  /*5010*/  LEA.HI R109, R21, 0x3e, RZ, 0x18 ;  /* 0x0000003e156d7811 */ /* 0x001fe400078fc0ff */
[----:B-1----:R-:W-:-:S05]  /*5020*/  IMAD R111, R11, R111, RZ ;  /* 0x0000006f0b6f7224 */ /* 0x002fca00078e02ff */
[----:B------:R-:W-:Y:S02]  /*5030*/  IADD3 R8, P5, R111, R4, RZ ;  /* 0x000000046f087210 */ /* 0x000fe40007fbe0ff */
[----:B------:R-:W-:Y:S01]  /*5040*/  SHF.R.U32.HI R111, RZ, 0x8, R21 ;  /* 0x00000008ff6f7819 */ /* 0x000fe20000011615 */
[----:B---3--:R0:W-:Y:S04]  /*5050*/  STL [R1+0x40], R114 ;  /* 0x0000407201007387 */ /* 0x0081e80000100800 */
[----:B0-----:R-:W2:Y:S04]  /*5060*/  LDL.LU R114, [R1+0x25c] ;  /* 0x00025c0001727983 */ /* 0x001ea80000300800 */
[----:B----4-:R0:W-:Y:S04]  /*5070*/  STL [R1+0x3c], R113 ;  /* 0x00003c7101007387 */ /* 0x0101e80000100800 */
[----:B0-----:R-:W3:Y:S04]  /*5080*/  LDL.LU R113, [R1+0x258] ;  /* 0x0002580001717983 */ /* 0x001ee80000300800 */
[----:B------:R-:W4:Y:S01]  /*5090*/  LDL R21, [R1+0x184] ;  /* 0x0001840001157983 */ /* 0x000f220000100800 */
[----:B------:R-:W-:-:S04]  /*50a0*/  SGXT.U32 R111, R111, 0x1 ;  /* 0x000000016f6f781a */ /* 0x000fc80000000000 */
[----:B------:R-:W-:-:S04]  /*50b0*/  LOP3.LUT R111, R111, 0x40, RZ, 0xfc, !PT ;  /* 0x000000406f6f7812 */ /* 0x000fc800078efcff */
[----:B------:R-:W-:Y:S02]  /*50c0*/  ISETP.GE.AND P2, PT, R111, UR17, PT ;  /* 0x000000116f007c0c */ /* 0x000fe4000bf46270 */
[----:B------:R-:W0:Y:S01]  /*50d0*/  S2R R111, SR_TID.X ;  /* 0x00000000006f7919 */ /* 0x000e220000002100 */
[----:B------:R-:W-:-:S04]  /*50e0*/  IADD3 R10, P6, R108, R4, RZ ;  /* 0x000000046c0a7210 */ /* 0x000fc80007fde0ff */
[----:B------:R-:W-:-:S05]  /*50f0*/  LEA.HI.X.SX32 R11, R108, R5, 0x1, P6 ;  /* 0x000000056c0b7211 */ /* 0x000fca00030f0eff */
[----:B------:R1:W2:Y:S02]  /*5100*/  @!P4 LDG.E.U8 R112, desc[UR18][R10.64] ;  /* 0x000000120a70c981 */ /* 0x0002a4000c1e1100 */
[----:B-1----:R-:W1:Y:S01]  /*5110*/  LDC R11, c[0x0][0x238] ;  /* 0x00008e00ff0b7b82 */ /* 0x002e620000000800 */
[C---:B------:R-:W-:Y:S01]  /*5120*/  ISETP.GE.AND P3, PT, R109.reuse, UR17, PT ;  /* 0x000000116d007c0c */ /* 0x040fe2000bf66270 */
[----:B------:R-:W-:Y:S01]  /*5130*/  IMAD R9, R109, R9, RZ ;  /* 0x000000096d097224 */ /* 0x000fe200078e02ff */
[----:B------:R-:W1:Y:S01]  /*5140*/  S2R R108, SR_TID.X ;  /* 0x00000000006c7919 */ /* 0x000e620000002100 */
[----:B------:R-:W-:-:S03]  /*5150*/  IADD3 R10, P6, R3, R4, RZ ;  /* 0x00000004030a7210 */ /* 0x000fc60007fde0ff */
[----:B------:R-:W-:Y:S02]  /*5160*/  LEA.HI.X.SX32 R9, R9, R5, 0x1, P5 ;  /* 0x0000000509097211 */ /* 0x000fe400028f0eff */
[----:B0-----:R-:W-:-:S05]  /*5170*/  LEA.HI R111, R111, 0x42, RZ, 0x18 ;  /* 0x000000426f6f7811 */ /* 0x001fca00078fc0ff */
[----:B------:R0:W3:Y:S01]  /*5180*/  @!P3 LDG.E.U8 R110, desc[UR18][R8.64] ;  /* 0x00000012086eb981 */ /* 0x0000e2000c1e1100 */
[----:B-1----:R-:W-:Y:S01]  /*5190*/  IMAD R11, R111, R11, RZ ;  /* 0x0000000b6f0b7224 */ /* 0x002fe200078e02ff */
[----:B0-----:R-:W0:Y:S04]  /*51a0*/  LDC R9, c[0x0][0x238] ;  /* 0x00008e00ff097b82 */ /* 0x001e280000000800 */
[----:B------:R-:W-:Y:S02]  /*51b0*/  IADD3 R8, P5, R11, R4, RZ ;  /* 0x000000040b087210 */ /* 0x000fe40007fbe0ff */
[----:B------:R-:W-:Y:S02]  /*51c0*/  LEA.HI.X.SX32 R11, R3, R5, 0x1, P6 ;  /* 0x00000005030b7211 */ /* 0x000fe400030f0eff */
[----:B------:R-:W1:Y:S03]  /*51d0*/  S2R R3, SR_TID.X ;  /* 0x0000000000037919 */ /* 0x000e660000002100 */
[----:B------:R1:W3:Y:S01]  /*51e0*/  @!P2 LDG.E.U8 R96, desc[UR18][R10.64] ;  /* 0x000000120a60a981 */ /* 0x0002e2000c1e1100 */
[----:B------:R-:W-:Y:S01]  /*51f0*/  LEA.HI R109, R108, 0x42, RZ, 0x18 ;  /* 0x000000426c6d7811 */ /* 0x000fe200078fc0ff */
[----:B-1----:R-:W1:Y:S01]  /*5200*/  LDC R11, c[0x0][0x238] ;  /* 0x00008e00ff0b7b82 */ /* 0x002e620000000800 */
[----:B------:R-:W-:-:S02]  /*5210*/  SHF.R.U32.HI R108, RZ, 0x8, R108 ;  /* 0x00000008ff6c7819 */ /* 0x000fc4000001166c */
[C---:B------:R-:W-:Y:S02]  /*5220*/  ISETP.GE.AND P4, PT, R109.reuse, UR17, PT ;  /* 0x000000116d007c0c */ /* 0x040fe4000bf86270 */
[----:B------:R-:W-:Y:S01]  /*5230*/  SGXT.U32 R108, R108, 0x1 ;  /* 0x000000016c6c781a */ /* 0x000fe20000000000 */
[----:B0-----:R-:W-:-:S03]  /*5240*/  IMAD R9, R109, R9, RZ ;  /* 0x000000096d097224 */ /* 0x001fc600078e02ff */
[----:B------:R-:W-:Y:S02]  /*5250*/  LOP3.LUT R108, R108, 0x44, RZ, 0xfc, !PT ;  /* 0x000000446c6c7812 */ /* 0x000fe400078efcff */
[----:B------:R-:W-:Y:S02]  /*5260*/  LEA.HI.X.SX32 R9, R9, R5, 0x1, P5 ;  /* 0x0000000509097211 */ /* 0x000fe400028f0eff */
[----:B------:R-:W-:-:S03]  /*5270*/  ISETP.GE.AND P3, PT, R108, UR17, PT ;  /* 0x000000116c007c0c */ /* 0x000fc6000bf66270 */
[----:B------:R0:W3:Y:S01]  /*5280*/  @!P4 LDG.E.U8 R0, desc[UR18][R8.64] ;  /* 0x000000120800c981 */ /* 0x0000e2000c1e1100 */
[----:B------:R-:W-:-:S05]  /*5290*/  LEA.HI R3, R3, 0x46, RZ, 0x18 ;  /* 0x0000004603037811 */ /* 0x000fca00078fc0ff */
[----:B-1----:R-:W-:-:S05]  /*52a0*/  IMAD R11, R3, R11, RZ ;  /* 0x0000000b030b7224 */ /* 0x002fca00078e02ff */
[-C--:B0-----:R-:W-:Y:S02]  /*52b0*/  IADD3 R8, P5, R11, R4.reuse, RZ ;  /* 0x000000040b087210 */ /* 0x081fe40007fbe0ff */
[----:B----4-:R-:W-:-:S04]  /*52c0*/  IADD3 R10, P6, R21, R4, RZ ;  /* 0x00000004150a7210 */ /* 0x010fc80007fde0ff */
[----:B------:R-:W-:-:S05]  /*52d0*/  LEA.HI.X.SX32 R11, R21, R5, 0x1, P6 ;  /* 0x00000005150b7211 */ /* 0x000fca00030f0eff */
[----:B------:R-:W4:Y:S01]  /*52e0*/  @!P3 LDG.E.U8 R6, desc[UR18][R10.64] ;  /* 0x000000120a06b981 */ /* 0x000f22000c1e1100 */
[----:B------:R-:W-:-:S03]  /*52f0*/  ISETP.GE.AND P2, PT, R3, UR17, PT ;  /* 0x0000001103007c0c */ /* 0x000fc6000bf46270 */
[----:B--2---:R0:W-:Y:S04]  /*5300*/  STL [R1+0x34], R112 ;  /* 0x0000347001007387 */ /* 0x0041e80000100800 */
[----:B0-----:R-:W2:Y:S04]  /*5310*/  LDL.LU R112, [R1+0x254] ;  /* 0x0002540001707983 */ /* 0x001ea80000300800 */
[----:B------:R-:W2:Y:S04]  /*5320*/  LDL.LU R111, [R1+0x250] ;  /* 0x00025000016f7983 */ /* 0x000ea80000300800 */
[----:B---3--:R0:W-:Y:S04]  /*5330*/  STL [R1+0x30], R110 ;  /* 0x0000306e01007387 */ /* 0x0081e80000100800 */
[----:B0-----:R-:W3:Y:S04]  /*5340*/  LDL.LU R110, [R1+0x24c] ;  /* 0x00024c00016e7983 */ /* 0x001ee80000300800 */
[----:B------:R-:W3:Y:S04]  /*5350*/  LDL.LU R109, [R1+0x248] ;  /* 0x00024800016d7983 */ /* 0x000ee80000300800 */
[----:B------:R-:W3:Y:S04]  /*5360*/  LDL.LU R108, [R1+0x244] ;  /* 0x00024400016c7983 */ /* 0x000ee80000300800 */
[----:B------:R0:W-:Y:S04]  /*5370*/  STL [R1+0x2c], R96 ;  /* 0x00002c6001007387 */ /* 0x0001e80000100800 */
[----:B0-----:R-:W3:Y:S04]  /*5380*/  LDL.LU R96, [R1+0x240] ;  /* 0x0002400001607983 */ /* 0x001ee80000300800 */
[----:B------:R-:W3:Y:S04]  /*5390*/  LDL.LU R3, [R1+0x23c] ;  /* 0x00023c0001037983 */ /* 0x000ee80000300800 */
[----:B------:R0:W-:Y:S02]  /*53a0*/  STL [R1+0x28], R0 ;  /* 0x0000280001007387 */ /* 0x0001e40000100800 */
[----:B0-----:R-:W0:Y:S02]  /*53b0*/  S2R R0, SR_TID.X ;  /* 0x0000000000007919 */ /* 0x001e240000002100 */
[----:B----4-:R-:W-:Y:S04]  /*53c0*/  STL [R1+0x24], R6 ;  /* 0x0000240601007387 */ /* 0x010fe80000100800 */
[----:B------:R-:W4:Y:S01]  /*53d0*/  LDL R11, [R1+0x188] ;  /* 0x00018800010b7983 */ /* 0x000f220000100800 */
[----:B0-----:R-:W-:-:S04]  /*53e0*/  SHF.R.U32.HI R0, RZ, 0x8, R0 ;  /* 0x00000008ff007819 */ /* 0x001fc80000011600 */
[----:B------:R-:W-:-:S04]  /*53f0*/  SGXT.U32 R0, R0, 0x1 ;  /* 0x000000010000781a */ /* 0x000fc80000000000 */
[----:B------:R-:W-:-:S04]  /*5400*/  LOP3.LUT R21, R0, 0x48, RZ, 0xfc, !PT ;  /* 0x0000004800157812 */ /* 0x000fc800078efcff */
[----:B------:R-:W-:Y:S02]  /*5410*/  ISETP.GE.AND P4, PT, R21, UR17, PT ;  /* 0x0000001115007c0c */ /* 0x000fe4000bf86270 */
[----:B------:R-:W0:Y:S02]  /*5420*/  S2R R21, SR_TID.X ;  /* 0x0000000000157919 */ /* 0x000e240000002100 */
[----:B0-----:R-:W-:Y:S02]  /*5430*/  LEA.HI R10, R21, 0x4a, RZ, 0x18 ;  /* 0x0000004a150a7811 */ /* 0x001fe400078fc0ff */
[----:B------:R-:W0:Y:S02]  /*5440*/  LDC R21, c[0x0][0x238] ;  /* 0x00008e00ff157b82 */ /* 0x000e240000000800 */
[C---:B------:R-:W-:Y:S01]  /*5450*/  ISETP.GE.AND P3, PT, R10.reuse, UR17, PT ;  /* 0x000000110a007c0c */ /* 0x040fe2000bf66270 */
[----:B0-----:R-:W-:Y:S01]  /*5460*/  IMAD R21, R10, R21, RZ ;  /* 0x000000150a157224 */ /* 0x001fe200078e02ff */
[----:B------:R-:W0:Y:S01]  /*5470*/  S2R R9, SR_TID.X ;  /* 0x0000000000097919 */ /* 0x000e220000002100 */
[----:B----4-:R-:W-:-:S02]  /*5480*/  IADD3 R10, P6, R11, R4, RZ ;  /* 0x000000040b0a7210 */ /* 0x010fc40007fde0ff */
[----:B------:R-:W4:Y:S01]  /*5490*/  LDL R11, [R1+0x188] ;  /* 0x00018800010b7983 */ /* 0x000f220000100800 */
[----:B0-----:R-:W-:Y:S02]  /*54a0*/  LEA.HI R0, R9, 0x46, RZ, 0x18 ;  /* 0x0000004609007811 */ /* 0x001fe400078fc0ff */
[----:B------:R-:W0:Y:S03]  /*54b0*/  LDC R9, c[0x0][0x238] ;  /* 0x00008e00ff097b82 */ /* 0x000e260000000800 */
[----:B0-----:R-:W-:-:S05]  /*54c0*/  IMAD R9, R0, R9, RZ ;  /* 0x0000000900097224 */ /* 0x001fca00078e02ff */
[----:B------:R-:W-:-:S05]  /*54d0*/  LEA.HI.X.SX32 R9, R9, R5, 0x1, P5 ;  /* 0x0000000509097211 */ /* 0x000fca00028f0eff */
[----:B------:R-:W2:Y:S01]  /*54e0*/  @!P2 LDG.E.U8 R17, desc[UR18][R8.64] ;  /* 0x000000120811a981 */ /* 0x000ea2000c1e1100 */
[----:B------:R-:W0:Y:S01]  /*54f0*/  S2R R0, SR_TID.X ;  /* 0x0000000000007919 */ /* 0x000e220000002100 */
[----:B----4-:R-:W-:-:S05]  /*5500*/  LEA.HI.X.SX32 R11, R11, R5, 0x1, P6 ;  /* 0x000000050b0b7211 */ /* 0x010fca00030f0eff */
[----:B------:R1:W4:Y:S01]  /*5510*/  @!P4 LDG.E.U8 R18, desc[UR18][R10.64] ;  /* 0x000000120a12c981 */ /* 0x000322000c1e1100 */
[----:B0-----:R-:W-:-:S04]  /*5520*/  SHF.R.U32.HI R0, RZ, 0x8, R0 ;  /* 0x00000008ff007819 */ /* 0x001fc80000011600 */
[----:B------:R-:W-:Y:S01]  /*5530*/  SGXT.U32 R0, R0, 0x1 ;  /* 0x000000010000781a */ /* 0x000fe20000000000 */
[----:B--2---:R0:W-:Y:S03]  /*5540*/  STL [R1+0x20], R17 ;  /* 0x0000201101007387 */ /* 0x0041e60000100800 */
[----:B0-----:R-:W-:-:S04]  /*5550*/  LOP3.LUT R17, R0, 0x4c, RZ, 0xfc, !PT ;  /* 0x0000004c00117812 */ /* 0x001fc800078efcff */
[----:B------:R-:W-:Y:S02]  /*5560*/  ISETP.GE.AND P2, PT, R17, UR17, PT ;  /* 0x0000001111007c0c */ /* 0x000fe4000bf46270 */
[----:B------:R-:W1:Y:S01]  /*5570*/  S2R R17, SR_TID.X ;  /* 0x0000000000117919 */ /* 0x000e620000002100 */
[----:B------:R-:W-:-:S04]  /*5580*/  IADD3 R8, P5, R21, R4, RZ ;  /* 0x0000000415087210 */ /* 0x000fc80007fbe0ff */
[----:B------:R-:W-:Y:S02]  /*5590*/  LEA.HI.X.SX32 R9, R21, R5, 0x1, P5 ;  /* 0x0000000515097211 */ /* 0x000fe400028f0eff */
[----:B------:R-:W0:Y:S03]  /*55a0*/  LDC R21, c[0x0][0x238] ;  /* 0x00008e00ff157b82 */ /* 0x000e260000000800 */
[----:B------:R2:W3:Y:S01]  /*55b0*/  @!P3 LDG.E.U8 R14, desc[UR18][R8.64] ;  /* 0x00000012080eb981 */ /* 0x0004e2000c1e1100 */
[----:B-1----:R-:W-:-:S04]  /*55c0*/  LEA.HI R11, R17, 0x4e, RZ, 0x18 ;  /* 0x0000004e110b7811 */ /* 0x002fc800078fc0ff */
[----:B------:R-:W1:Y:S01]  /*55d0*/  LDC R17, c[0x0][0x238] ;  /* 0x00008e00ff117b82 */ /* 0x000e620000000800 */
[C---:B------:R-:W-:Y:S01]  /*55e0*/  ISETP.GE.AND P4, PT, R11.reuse, UR17, PT ;  /* 0x000000110b007c0c */ /* 0x040fe2000bf86270 */
[----:B-1----:R-:W-:Y:S01]  /*55f0*/  IMAD R17, R11, R17, RZ ;  /* 0x000000110b117224 */ /* 0x002fe200078e02ff */
[----:B----4-:R1:W-:Y:S02]  /*5600*/  STL [R1+0x18], R18 ;  /* 0x0000181201007387 */ /* 0x0103e40000100800 */
[----:B-1----:R-:W-:-:S05]  /*5610*/  LOP3.LUT R18, R0, 0x4c, RZ, 0xfc, !PT ;  /* 0x0000004c00127812 */ /* 0x002fca00078efcff */
[----:B0-----:R-:W-:-:S05]  /*5620*/  IMAD R18, R18, R21, RZ ;  /* 0x0000001512127224 */ /* 0x001fca00078e02ff */
[----:B------:R-:W-:-:S04]  /*5630*/  IADD3 R10, P6, R18, R4, RZ ;  /* 0x00000004120a7210 */ /* 0x000fc80007fde0ff */
[----:B------:R-:W-:-:S05]  /*5640*/  LEA.HI.X.SX32 R11, R18, R5, 0x1, P6 ;  /* 0x00000005120b7211 */ /* 0x000fca00030f0eff */
[----:B------:R-:W4:Y:S01]  /*5650*/  @!P2 LDG.E.U8 R16, desc[UR18][R10.64] ;  /* 0x000000120a10a981 */ /* 0x000f22000c1e1100 */
[----:B--2---:R-:W-:-:S04]  /*5660*/  IADD3 R8, P5, R17, R4, RZ ;  /* 0x0000000411087210 */ /* 0x004fc80007fbe0ff */
[----:B------:R-:W-:Y:S02]  /*5670*/  LEA.HI.X.SX32 R9, R17, R5, 0x1, P5 ;  /* 0x0000000511097211 */ /* 0x000fe400028f0eff */
[----:B------:R-:W0:Y:S03]  /*5680*/  LDC R17, c[0x0][0x238] ;  /* 0x00008e00ff117b82 */ /* 0x000e260000000800 */
[----:B------:R1:W2:Y:S04]  /*5690*/  @!P4 LDG.E.U8 R13, desc[UR18][R8.64] ;  /* 0x00000012080dc981 */ /* 0x0002a8000c1e1100 */
[----:B---3--:R3:W-:Y:S02]  /*56a0*/  STL [R1+0x1c], R14 ;  /* 0x00001c0e01007387 */ /* 0x0087e40000100800 */
[----:B---3--:R-:W-:-:S04]  /*56b0*/  LOP3.LUT R14, R0, 0x50, RZ, 0xfc, !PT ;  /* 0x00000050000e7812 */ /* 0x008fc800078efcff */
[----:B------:R-:W-:Y:S02]  /*56c0*/  ISETP.GE.AND P3, PT, R14, UR17, PT ;  /* 0x000000110e007c0c */ /* 0x000fe4000bf66270 */
[----:B------:R-:W3:Y:S02]  /*56d0*/  S2R R14, SR_TID.X ;  /* 0x00000000000e7919 */ /* 0x000ee40000002100 */
[----:B---3--:R-:W-:Y:S02]  /*56e0*/  LEA.HI R18, R14, 0x52, RZ, 0x18 ;  /* 0x000000520e127811 */ /* 0x008fe400078fc0ff */
[----:B------:R-:W3:Y:S02]  /*56f0*/  LDC R14, c[0x0][0x238] ;  /* 0x00008e00ff0e7b82 */ /* 0x000ee40000000800 */
[C---:B------:R-:W-:Y:S02]  /*5700*/  ISETP.GE.AND P2, PT, R18.reuse, UR17, PT ;  /* 0x0000001112007c0c */ /* 0x040fe4000bf46270 */
[----:B------:R-:W-:Y:S01]  /*5710*/  PRMT R7, RZ, 0x7610, R7 ;  /* 0x00007610ff077816 */ /* 0x000fe20000000007 */
[----:B---3--:R-:W-:Y:S01]  /*5720*/  IMAD R14, R18, R14, RZ ;  /* 0x0000000e120e7224 */ /* 0x008fe200078e02ff */
        /* <DEDUP_REMOVED lines=16> */
[----:B------:R-:W-:Y:S01]  /*5830*/  PRMT R96, RZ, 0x7610, R96 ;  /* 0x00007610ff607816 */ /* 0x000fe20000000060 */
[----:B------:R-:W3:Y:S01]  /*5840*/  S2R R6, SR_TID.X ;  /* 0x0000000000067919 */ /* 0x000ee20000002100 */
[C---:B-1----:R-:W-:Y:S01]  /*5850*/  IADD3 R8, P5, R14.reuse, R4, RZ ;  /* 0x000000040e087210 */ /* 0x042fe20007fbe0ff */
[----:B------:R-:W1:Y:S03]  /*5860*/  LDC R18, c[0x0][0x238] ;  /* 0x00008e00ff127b82 */ /* 0x000e660000000800 */
[----:B------:R-:W-:-:S05]  /*5870*/  LEA.HI.X.SX32 R9, R14, R5, 0x1, P5 ;  /* 0x000000050e097211 */ /* 0x000fca00028f0eff */
[----:B------:R-:W3:Y:S01]  /*5880*/  @!P2 LDG.E.U8 R7, desc[UR18][R8.64] ;  /* 0x000000120807a981 */ /* 0x000ee2000c1e1100 */
[----:B------:R-:W1:Y:S03]  /*5890*/  LDC R14, c[0x0][0x238] ;  /* 0x00008e00ff0e7b82 */ /* 0x000e660000000800 */
[----:B----4-:R4:W-:Y:S02]  /*58a0*/  STL [R1+0x14], R16 ;  /* 0x0000141001007387 */ /* 0x0109e40000100800 */
[----:B----4-:R-:W-:-:S05]  /*58b0*/  LOP3.LUT R16, R0, 0x50, RZ, 0xfc, !PT ;  /* 0x0000005000107812 */ /* 0x010fca00078efcff */
[----:B0-----:R-:W-:-:S05]  /*58c0*/  IMAD R16, R16, R17, RZ ;  /* 0x0000001110107224 */ /* 0x001fca00078e02ff */
[----:B------:R-:W-:-:S04]  /*58d0*/  IADD3 R10, P6, R16, R4, RZ ;  /* 0x00000004100a7210 */ /* 0x000fc80007fde0ff */
[----:B------:R-:W-:-:S05]  /*58e0*/  LEA.HI.X.SX32 R11, R16, R5, 0x1, P6 ;  /* 0x00000005100b7211 */ /* 0x000fca00030f0eff */
[----:B------:R0:W4:Y:S04]  /*58f0*/  @!P3 LDG.E.U8 R2, desc[UR18][R10.64] ;  /* 0x000000120a02b981 */ /* 0x000128000c1e1100 */
[----:B--2---:R2:W-:Y:S02]  /*5900*/  STL [R1+0x10], R13 ;  /* 0x0000100d01007387 */ /* 0x0045e40000100800 */
[----:B--2---:R-:W-:-:S04]  /*5910*/  LOP3.LUT R13, R0, 0x54, RZ, 0xfc, !PT ;  /* 0x00000054000d7812 */ /* 0x004fc800078efcff */
[----:B------:R-:W-:Y:S02]  /*5920*/  ISETP.GE.AND P4, PT, R13, UR17, PT ;  /* 0x000000110d007c0c */ /* 0x000fe4000bf86270 */
[----:B------:R-:W2:Y:S02]  /*5930*/  S2R R13, SR_TID.X ;  /* 0x00000000000d7919 */ /* 0x000ea40000002100 */
[----:B--2---:R-:W-:-:S04]  /*5940*/  LEA.HI R16, R13, 0x56, RZ, 0x18 ;  /* 0x000000560d107811 */ /* 0x004fc800078fc0ff */
[----:B------:R-:W-:Y:S02]  /*5950*/  ISETP.GE.AND P3, PT, R16, UR17, PT ;  /* 0x0000001110007c0c */ /* 0x000fe4000bf66270 */
[----:B------:R-:W-:-:S05]  /*5960*/  LOP3.LUT R13, R0, 0x54, RZ, 0xfc, !PT ;  /* 0x00000054000d7812 */ /* 0x000fca00078efcff */
[----:B-1----:R-:W-:Y:S02]  /*5970*/  IMAD R13, R13, R14, RZ ;  /* 0x0000000e0d0d7224 */ /* 0x002fe400078e02ff */
[----:B------:R-:W1:Y:S03]  /*5980*/  LDC R14, c[0x0][0x238] ;  /* 0x00008e00ff0e7b82 */ /* 0x000e660000000800 */
[----:B0-----:R-:W-:-:S04]  /*5990*/  IADD3 R10, P6, R13, R4, RZ ;  /* 0x000000040d0a7210 */ /* 0x001fc80007fde0ff */
[----:B------:R-:W-:Y:S02]  /*59a0*/  LEA.HI.X.SX32 R11, R13, R5, 0x1, P6 ;  /* 0x000000050d0b7211 */ /* 0x000fe400030f0eff */
[----:B------:R-:W-:-:S03]  /*59b0*/  LOP3.LUT R13, R0, 0x58, RZ, 0xfc, !PT ;  /* 0x00000058000d7812 */ /* 0x000fc600078efcff */
[----:B------:R0:W2:Y:S02]  /*59c0*/  @!P4 LDG.E.U8 R15, desc[UR18][R10.64] ;  /* 0x000000120a0fc981 */ /* 0x0000a4000c1e1100 */
[----:B-1----:R-:W-:Y:S02]  /*59d0*/  IMAD R13, R13, R14, RZ ;  /* 0x0000000e0d0d7224 */ /* 0x002fe400078e02ff */
[----:B------:R-:W1:Y:S01]  /*59e0*/  LDC R14, c[0x0][0x238] ;  /* 0x00008e00ff0e7b82 */ /* 0x000e620000000800 */
[----:B----4-:R4:W-:Y:S07]  /*59f0*/  STL [R1+0xc], R2 ;  /* 0x00000c0201007387 */ /* 0x0109ee0000100800 */
[----:B----4-:R-:W4:Y:S02]  /*5a00*/  LDC R2, c[0x0][0x238] ;  /* 0x00008e00ff027b82 */ /* 0x010f240000000800 */
[----:B----4-:R-:W-:-:S05]  /*5a10*/  IMAD R2, R16, R2, RZ ;  /* 0x0000000210027224 */ /* 0x010fca00078e02ff */
[----:B------:R-:W-:-:S04]  /*5a20*/  IADD3 R8, P5, R2, R4, RZ ;  /* 0x0000000402087210 */ /* 0x000fc80007fbe0ff */
[----:B------:R-:W-:-:S05]  /*5a30*/  LEA.HI.X.SX32 R9, R2, R5, 0x1, P5 ;  /* 0x0000000502097211 */ /* 0x000fca00028f0eff */
[----:B------:R4:W2:Y:S01]  /*5a40*/  @!P3 LDG.E.U8 R12, desc[UR18][R8.64] ;  /* 0x00000012080cb981 */ /* 0x0008a2000c1e1100 */
[----:B------:R-:W1:Y:S03]  /*5a50*/  S2R R16, SR_TID.X ;  /* 0x0000000000107919 */ /* 0x000e660000002100 */
[----:B---3--:R3:W-:Y:S02]  /*5a60*/  STL [R1+0x8], R7 ;  /* 0x0000080701007387 */ /* 0x0087e40000100800 */
[----:B---3--:R-:W-:-:S04]  /*5a70*/  LOP3.LUT R7, R0, 0x58, RZ, 0xfc, !PT ;  /* 0x0000005800077812 */ /* 0x008fc800078efcff */
[----:B------:R-:W-:Y:S02]  /*5a80*/  ISETP.GE.AND P2, PT, R7, UR17, PT ;  /* 0x0000001107007c0c */ /* 0x000fe4000bf46270 */
[----:B------:R-:W3:Y:S01]  /*5a90*/  LDC R7, c[0x0][0x238] ;  /* 0x00008e00ff077b82 */ /* 0x000ee20000000800 */
[C---:B0-----:R-:W-:Y:S02]  /*5aa0*/  IADD3 R10, P5, R13.reuse, R4, RZ ;  /* 0x000000040d0a7210 */ /* 0x041fe40007fbe0ff */
[----:B-1----:R-:W-:Y:S02]  /*5ab0*/  LEA.HI R2, R16, 0x5a, RZ, 0x18 ;  /* 0x0000005a10027811 */ /* 0x002fe400078fc0ff */
[----:B------:R-:W-:-:S03]  /*5ac0*/  LEA.HI.X.SX32 R11, R13, R5, 0x1, P5 ;  /* 0x000000050d0b7211 */ /* 0x000fc600028f0eff */
[----:B------:R-:W0:Y:S03]  /*5ad0*/  LDC R16, c[0x0][0x238] ;  /* 0x00008e00ff107b82 */ /* 0x000e260000000800 */
[----:B------:R1:W2:Y:S01]  /*5ae0*/  @!P2 LDG.E.U8 R124, desc[UR18][R10.64] ;  /* 0x000000120a7ca981 */ /* 0x0002a2000c1e1100 */
[----:B---3--:R-:W-:Y:S01]  /*5af0*/  IMAD R2, R2, R7, RZ ;  /* 0x0000000702027224 */ /* 0x008fe200078e02ff */
[----:B------:R-:W-:-:S03]  /*5b00*/  LOP3.LUT R13, R0, 0x5c, RZ, 0xfc, !PT ;  /* 0x0000005c000d7812 */ /* 0x000fc600078efcff */
[----:B------:R-:W3:Y:S01]  /*5b10*/  LDC R7, c[0x0][0x238] ;  /* 0x00008e00ff077b82 */ /* 0x000ee20000000800 */
[----:B----4-:R-:W-:-:S04]  /*5b20*/  IADD3 R8, P4, R2, R4, RZ ;  /* 0x0000000402087210 */ /* 0x010fc80007f9e0ff */
[----:B------:R-:W-:-:S05]  /*5b30*/  LEA.HI.X.SX32 R9, R2, R5, 0x1, P4 ;  /* 0x0000000502097211 */ /* 0x000fca00020f0eff */
[----:B------:R-:W4:Y:S01]  /*5b40*/  @!P0 LDG.E.U8 R122, desc[UR18][R8.64] ;  /* 0x00000012087a8981 */ /* 0x000f22000c1e1100 */
[----:B------:R-:W-:Y:S02]  /*5b50*/  IMAD R13, R13, R14, RZ ;  /* 0x0000000e0d0d7224 */ /* 0x000fe400078e02ff */
[----:B------:R-:W0:Y:S03]  /*5b60*/  LDC R14, c[0x0][0x238] ;  /* 0x00008e00ff0e7b82 */ /* 0x000e260000000800 */
[----:B-1----:R-:W-:-:S04]  /*5b70*/  IADD3 R10, P2, R13, R4, RZ ;  /* 0x000000040d0a7210 */ /* 0x002fc80007f5e0ff */
[----:B------:R-:W-:Y:S02]  /*5b80*/  LEA.HI.X.SX32 R11, R13, R5, 0x1, P2 ;  /* 0x000000050d0b7211 */ /* 0x000fe400010f0eff */
[----:B------:R-:W1:Y:S01]  /*5b90*/  S2R R13, SR_TID.X ;  /* 0x00000000000d7919 */ /* 0x000e620000002100 */
[----:B--2---:R2:W-:Y:S02]  /*5ba0*/  STL [R1], R12 ;  /* 0x0000000c01007387 */ /* 0x0045e40000100800 */
[----:B--2---:R-:W-:-:S04]  /*5bb0*/  LOP3.LUT R12, R0, 0x5c, RZ, 0xfc, !PT ;  /* 0x0000005c000c7812 */ /* 0x004fc800078efcff */
[----:B------:R-:W-:Y:S02]  /*5bc0*/  ISETP.GE.AND P3, PT, R12, UR17, PT ;  /* 0x000000110c007c0c */ /* 0x000fe4000bf66270 */
[----:B------:R-:W2:Y:S11]  /*5bd0*/  S2R R12, SR_TID.X ;  /* 0x00000000000c7919 */ /* 0x000eb60000002100 */
[----:B------:R3:W4:Y:S02]  /*5be0*/  @!P3 LDG.E.U8 R120, desc[UR18][R10.64] ;  /* 0x000000120a78b981 */ /* 0x000724000c1e1100 */
[----:B---3--:R-:W3:Y:S01]  /*5bf0*/  LDC R10, c[0x0][0x238] ;  /* 0x00008e00ff0a7b82 */ /* 0x008ee20000000800 */
[----:B--2---:R-:W-:-:S02]  /*5c00*/  LEA.HI R2, R12, 0x5e, RZ, 0x18 ;  /* 0x0000005e0c027811 */ /* 0x004fc400078fc0ff */
[----:B------:R-:W-:-:S04]  /*5c10*/  LOP3.LUT R12, R0, 0x60, RZ, 0xfc, !PT ;  /* 0x00000060000c7812 */ /* 0x000fc800078efcff */
[----:B------:R-:W-:Y:S02]  /*5c20*/  ISETP.GE.AND P2, PT, R12, UR17, PT ;  /* 0x000000110c007c0c */ /* 0x000fe4000bf46270 */
[----:B------:R-:W2:Y:S01]  /*5c30*/  LDC R12, c[0x0][0x238] ;  /* 0x00008e00ff0c7b82 */ /* 0x000ea20000000800 */
[----:B------:R-:W-:-:S05]  /*5c40*/  IMAD R2, R2, R7, RZ ;  /* 0x0000000702027224 */ /* 0x000fca00078e02ff */
[----:B------:R-:W-:-:S04]  /*5c50*/  IADD3 R8, P0, R2, R4, RZ ;  /* 0x0000000402087210 */ /* 0x000fc80007f1e0ff */
[-C--:B------:R-:W-:Y:S02]  /*5c60*/  LEA.HI.X.SX32 R9, R2, R5.reuse, 0x1, P0 ;  /* 0x0000000502097211 */ /* 0x080fe400000f0eff */
[----:B------:R-:W-:Y:S01]  /*5c70*/  LOP3.LUT R2, R0, 0x60, RZ, 0xfc, !PT ;  /* 0x0000006000027812 */ /* 0x000fe200078efcff */
[----:B------:R-:W-:Y:S04]  /*5c80*/  STL [R1+0x20c], R124 ;  /* 0x00020c7c01007387 */ /* 0x000fe80000100800 */
[----:B------:R1:W3:Y:S01]  /*5c90*/  @!P1 LDG.E.U8 R118, desc[UR18][R8.64] ;  /* 0x0000001208769981 */ /* 0x0002e2000c1e1100 */
[----:B--2---:R-:W-:Y:S02]  /*5ca0*/  IMAD R2, R2, R12, RZ ;  /* 0x0000000c02027224 */ /* 0x004fe400078e02ff */
[----:B------:R-:W2:Y:S01]  /*5cb0*/  LDC R12, c[0x0][0x238] ;  /* 0x00008e00ff0c7b82 */ /* 0x000ea20000000800 */
[----:B----4-:R-:W-:Y:S04]  /*5cc0*/  STL [R1+0x210], R122 ;  /* 0x0002107a01007387 */ /* 0x010fe80000100800 */
[----:B------:R4:W-:Y:S01]  /*5cd0*/  STL [R1+0x4], R15 ;  /* 0x0000040f01007387 */ /* 0x0009e20000100800 */
[C---:B------:R-:W-:Y:S01]  /*5ce0*/  IADD3 RZ, P0, R2.reuse, R4, RZ ;  /* 0x0000000402ff7210 */ /* 0x040fe20007f1e0ff */
[C---:B-1----:R-:W-:Y:S01]  /*5cf0*/  IMAD.IADD R8, R2.reuse, 0x1, R4 ;  /* 0x0000000102087824 */ /* 0x042fe200078e0204 */
[----:B----4-:R-:W1:Y:S02]  /*5d00*/  S2R R15, SR_TID.X ;  /* 0x00000000000f7919 */ /* 0x010e640000002100 */
[----:B------:R-:W-:-:S02]  /*5d10*/  LEA.HI.X.SX32 R9, R2, R5, 0x1, P0 ;  /* 0x0000000502097211 */ /* 0x000fc400000f0eff */
[----:B------:R-:W-:Y:S02]  /*5d20*/  LEA.HI R2, R13, 0x62, RZ, 0x18 ;  /* 0x000000620d027811 */ /* 0x000fe400078fc0ff */
[----:B------:R-:W-:Y:S01]  /*5d30*/  LEA.HI R7, R19, 0x62, RZ, 0x18 ;  /* 0x0000006213077811 */ /* 0x000fe200078fc0ff */
[----:B------:R4:W3:Y:S02]  /*5d40*/  @!P2 LDG.E.U8 R117, desc[UR18][R8.64] ;  /* 0x000000120875a981 */ /* 0x0008e4000c1e1100 */
[----:B--2---:R-:W-:Y:S02]  /*5d50*/  IMAD R2, R2, R12, RZ ;  /* 0x0000000c02027224 */ /* 0x004fe400078e02ff */
[----:B------:R-:W2:Y:S01]  /*5d60*/  LDC R12, c[0x0][0x238] ;  /* 0x00008e00ff0c7b82 */ /* 0x000ea20000000800 */
[----:B------:R-:W-:Y:S02]  /*5d70*/  ISETP.GE.AND P1, PT, R7, UR17, PT ;  /* 0x0000001107007c0c */ /* 0x000fe4000bf26270 */
[----:B------:R-:W-:-:S02]  /*5d80*/  LOP3.LUT R13, R0, 0x64, RZ, 0xfc, !PT ;  /* 0x00000064000d7812 */ /* 0x000fc400078efcff */
[C---:B------:R-:W-:Y:S01]  /*5d90*/  IADD3 RZ, P0, R2.reuse, R4, RZ ;  /* 0x0000000402ff7210 */ /* 0x040fe20007f1e0ff */
[C---:B----4-:R-:W-:Y:S01]  /*5da0*/  IMAD.IADD R8, R2.reuse, 0x1, R4 ;  /* 0x0000000102087824 */ /* 0x050fe200078e0204 */
[C---:B------:R-:W-:Y:S01]  /*5db0*/  ISETP.GE.AND P2, PT, R13.reuse, UR17, PT ;  /* 0x000000110d007c0c */ /* 0x040fe2000bf46270 */
[----:B0-----:R-:W-:Y:S01]  /*5dc0*/  IMAD R13, R13, R14, RZ ;  /* 0x0000000e0d0d7224 */ /* 0x001fe200078e02ff */
[----:B------:R-:W-:-:S04]  /*5dd0*/  LEA.HI.X.SX32 R9, R2, R5, 0x1, P0 ;  /* 0x0000000502097211 */ /* 0x000fc800000f0eff */
[----:B------:R-:W-:Y:S01]  /*5de0*/  IADD3 RZ, P0, R13, R4, RZ ;  /* 0x000000040dff7210 */ /* 0x000fe20007f1e0ff */
[----:B------:R0:W4:Y:S01]  /*5df0*/  @!P1 LDG.E.U8 R116, desc[UR18][R8.64] ;  /* 0x0000001208749981 */ /* 0x000122000c1e1100 */
[----:B-1----:R-:W-:-:S05]  /*5e00*/  LEA.HI R2, R15, 0x66, RZ, 0x18 ;  /* 0x000000660f027811 */ /* 0x002fca00078fc0ff */
[----:B--2---:R-:W-:Y:S01]  /*5e10*/  IMAD R2, R2, R12, RZ ;  /* 0x0000000c02027224 */ /* 0x004fe200078e02ff */
[----:B------:R-:W-:Y:S01]  /*5e20*/  LOP3.LUT R12, R0, 0x68, RZ, 0xfc, !PT ;  /* 0x00000068000c7812 */ /* 0x000fe200078efcff */
[C-C-:B0-----:R-:W-:Y:S01]  /*5e30*/  IMAD.IADD R8, R13.reuse, 0x1, R4.reuse ;  /* 0x000000010d087824 */ /* 0x141fe200078e0204 */
[-C--:B------:R-:W-:Y:S02]  /*5e40*/  LEA.HI.X.SX32 R9, R13, R5.reuse, 0x1, P0 ;  /* 0x000000050d097211 */ /* 0x080fe400000f0eff */
[----:B------:R-:W0:Y:S01]  /*5e50*/  LDC R13, c[0x0][0x238] ;  /* 0x00008e00ff0d7b82 */ /* 0x000e220000000800 */
[----:B------:R-:W-:Y:S02]  /*5e60*/  ISETP.GE.AND P1, PT, R12, UR17, PT ;  /* 0x000000110c007c0c */ /* 0x000fe4000bf26270 */
[----:B------:R-:W1:Y:S01]  /*5e70*/  S2R R12, SR_TID.X ;  /* 0x00000000000c7919 */ /* 0x000e620000002100 */
[C---:B------:R-:W-:Y:S02]  /*5e80*/  IADD3 RZ, P0, R2.reuse, R4, RZ ;  /* 0x0000000402ff7210 */ /* 0x040fe40007f1e0ff */
[----:B------:R-:W-:Y:S01]  /*5e90*/  LEA.HI R7, R19, 0x66, RZ, 0x18 ;  /* 0x0000006613077811 */ /* 0x000fe200078fc0ff */
[----:B------:R2:W4:Y:S03]  /*5ea0*/  @!P2 LDG.E.U8 R115, desc[UR18][R8.64] ;  /* 0x000000120873a981 */ /* 0x000526000c1e1100 */
[----:B------:R-:W-:Y:S01]  /*5eb0*/  ISETP.GE.AND P3, PT, R7, UR17, PT ;  /* 0x0000001107007c0c */ /* 0x000fe2000bf66270 */
[C---:B--2---:R-:W-:Y:S01]  /*5ec0*/  IMAD.IADD R8, R2.reuse, 0x1, R4 ;  /* 0x0000000102087824 */ /* 0x044fe200078e0204 */
[----:B------:R-:W-:-:S02]  /*5ed0*/  LEA.HI.X.SX32 R9, R2, R5, 0x1, P0 ;  /* 0x0000000502097211 */ /* 0x000fc400000f0eff */
[----:B------:R-:W-:-:S09]  /*5ee0*/  LOP3.LUT R2, R0, 0x68, RZ, 0xfc, !PT ;  /* 0x0000006800027812 */ /* 0x000fd200078efcff */
[----:B------:R2:W4:Y:S01]  /*5ef0*/  @!P3 LDG.E.U8 R114, desc[UR18][R8.64] ;  /* 0x000000120872b981 */ /* 0x000522000c1e1100 */
[----:B0-----:R-:W-:-:S05]  /*5f00*/  IMAD R2, R2, R13, RZ ;  /* 0x0000000d02027224 */ /* 0x001fca00078e02ff */
[C---:B------:R-:W-:Y:S01]  /*5f10*/  IADD3 RZ, P0, R2.reuse, R4, RZ ;  /* 0x0000000402ff7210 */ /* 0x040fe20007f1e0ff */
[----:B--2---:R-:W-:-:S03]  /*5f20*/  IMAD.IADD R8, R2, 0x1, R4 ;  /* 0x0000000102087824 */ /* 0x004fc600078e0204 */
[----:B------:R-:W-:Y:S02]  /*5f30*/  LEA.HI.X.SX32 R9, R2, R5, 0x1, P0 ;  /* 0x0000000502097211 */ /* 0x000fe400000f0eff */
[----:B-1----:R-:W-:-:S03]  /*5f40*/  LEA.HI R2, R12, 0x6a, RZ, 0x18 ;  /* 0x0000006a0c027811 */ /* 0x002fc600078fc0ff */
[----:B------:R0:W2:Y:S02]  /*5f50*/  @!P1 LDG.E.U8 R113, desc[UR18][R8.64] ;  /* 0x0000001208719981 */ /* 0x0000a4000c1e1100 */
[----:B---3--:R-:W-:Y:S02]  /*5f60*/  IMAD R2, R2, R10, RZ ;  /* 0x0000000a02027224 */ /* 0x008fe400078e02ff */
[----:B------:R-:W1:Y:S03]  /*5f70*/  LDC R10, c[0x0][0x238] ;  /* 0x00008e00ff0a7b82 */ /* 0x000e660000000800 */
[C---:B------:R-:W-:Y:S01]  /*5f80*/  IADD3 RZ, P0, R2.reuse, R4, RZ ;  /* 0x0000000402ff7210 */ /* 0x040fe20007f1e0ff */
[----:B0-----:R-:W-:-:S03]  /*5f90*/  IMAD.IADD R8, R2, 0x1, R4 ;  /* 0x0000000102087824 */ /* 0x001fc600078e0204 */
[----:B------:R-:W-:Y:S02]  /*5fa0*/  LEA.HI.X.SX32 R9, R2, R5, 0x1, P0 ;  /* 0x0000000502097211 */ /* 0x000fe400000f0eff */
[----:B------:R-:W-:Y:S02]  /*5fb0*/  LOP3.LUT R2, R0, 0x6c, RZ, 0xfc, !PT ;  /* 0x0000006c00027812 */ /* 0x000fe400078efcff */
[----:B------:R-:W-:-:S04]  /*5fc0*/  LEA.HI R7, R19, 0x6a, RZ, 0x18 ;  /* 0x0000006a13077811 */ /* 0x000fc800078fc0ff */
[----:B------:R-:W-:Y:S01]  /*5fd0*/  ISETP.GE.AND P2, PT, R7, UR17, PT ;  /* 0x0000001107007c0c */ /* 0x000fe2000bf46270 */
[----:B-1----:R-:W-:Y:S02]  /*5fe0*/  IMAD R2, R2, R10, RZ ;  /* 0x0000000a02027224 */ /* 0x002fe400078e02ff */
[----:B------:R-:W0:Y:S01]  /*5ff0*/  LDC R10, c[0x0][0x238] ;  /* 0x00008e00ff0a7b82 */ /* 0x000e220000000800 */
[----:B------:R-:W-:-:S09]  /*6000*/  LOP3.LUT R11, R0, 0x6c, RZ, 0xfc, !PT ;  /* 0x0000006c000b7812 */ /* 0x000fd200078efcff */
[----:B------:R1:W3:Y:S01]  /*6010*/  @!P2 LDG.E.U8 R112, desc[UR18][R8.64] ;  /* 0x000000120870a981 */ /* 0x0002e2000c1e1100 */
[C---:B------:R-:W-:Y:S02]  /*6020*/  IADD3 RZ, P0, R2.reuse, R4, RZ ;  /* 0x0000000402ff7210 */ /* 0x040fe40007f1e0ff */
[----:B------:R-:W-:Y:S02]  /*6030*/  ISETP.GE.AND P1, PT, R11, UR17, PT ;  /* 0x000000110b007c0c */ /* 0x000fe4000bf26270 */
[----:B------:R-:W-:Y:S01]  /*6040*/  LEA.HI R7, R19, 0x6e, RZ, 0x18 ;  /* 0x0000006e13077811 */ /* 0x000fe200078fc0ff */
[C---:B-1----:R-:W-:Y:S01]  /*6050*/  IMAD.IADD R8, R2.reuse, 0x1, R4 ;  /* 0x0000000102087824 */ /* 0x042fe200078e0204 */
[----:B------:R-:W-:Y:S02]  /*6060*/  LEA.HI.X.SX32 R9, R2, R5, 0x1, P0 ;  /* 0x0000000502097211 */ /* 0x000fe400000f0eff */
[----:B------:R-:W-:Y:S02]  /*6070*/  LEA.HI R2, R12, 0x6e, RZ, 0x18 ;  /* 0x0000006e0c027811 */ /* 0x000fe400078fc0ff */
[----:B------:R-:W-:-:S05]  /*6080*/  ISETP.GE.AND P2, PT, R7, UR17, PT ;  /* 0x0000001107007c0c */ /* 0x000fca000bf46270 */
[----:B------:R1:W3:Y:S01]  /*6090*/  @!P1 LDG.E.U8 R111, desc[UR18][R8.64] ;  /* 0x00000012086f9981 */ /* 0x0002e2000c1e1100 */
[----:B------:R-:W1:Y:S01]  /*60a0*/  LDC R12, c[0x0][0x238] ;  /* 0x00008e00ff0c7b82 */ /* 0x000e620000000800 */
[----:B0-----:R-:W-:Y:S01]  /*60b0*/  IMAD R2, R2, R10, RZ ;  /* 0x0000000a02027224 */ /* 0x001fe200078e02ff */
[----:B------:R-:W0:Y:S06]  /*60c0*/  S2R R13, SR_TID.X ;  /* 0x00000000000d7919 */ /* 0x000e2c0000002100 */
[----:B------:R-:W0:Y:S01]  /*60d0*/  LDC R10, c[0x0][0x238] ;  /* 0x00008e00ff0a7b82 */ /* 0x000e220000000800 */
[C---:B------:R-:W-:Y:S01]  /*60e0*/  IADD3 RZ, P0, R2.reuse, R4, RZ ;  /* 0x0000000402ff7210 */ /* 0x040fe20007f1e0ff */
[----:B-1----:R-:W-:-:S03]  /*60f0*/  IMAD.IADD R8, R2, 0x1, R4 ;  /* 0x0000000102087824 */ /* 0x002fc600078e0204 */
[----:B------:R-:W-:-:S05]  /*6100*/  LEA.HI.X.SX32 R9, R2, R5, 0x1, P0 ;  /* 0x0000000502097211 */ /* 0x000fca00000f0eff */
[----:B------:R1:W3:Y:S01]  /*6110*/  @!P2 LDG.E.U8 R110, desc[UR18][R8.64] ;  /* 0x00000012086ea981 */ /* 0x0002e2000c1e1100 */
[C---:B------:R-:W-:Y:S02]  /*6120*/  LOP3.LUT R11, R0.reuse, 0x70, RZ, 0xfc, !PT ;  /* 0x00000070000b7812 */ /* 0x040fe400078efcff */
[----:B------:R-:W-:-:S03]  /*6130*/  LOP3.LUT R2, R0, 0x70, RZ, 0xfc, !PT ;  /* 0x0000007000027812 */ /* 0x000fc600078efcff */
[----:B------:R-:W-:Y:S01]  /*6140*/  IMAD R11, R11, R12, RZ ;  /* 0x0000000c0b0b7224 */ /* 0x000fe200078e02ff */
[----:B------:R-:W-:Y:S01]  /*6150*/  ISETP.GE.AND P1, PT, R2, UR17, PT ;  /* 0x0000001102007c0c */ /* 0x000fe2000bf26270 */
[----:B------:R-:W1:Y:S03]  /*6160*/  LDC R12, c[0x0][0x238] ;  /* 0x00008e00ff0c7b82 */ /* 0x000e660000000800 */
[----:B------:R-:W-:Y:S02]  /*6170*/  IADD3 RZ, P0, R11, R4, RZ ;  /* 0x000000040bff7210 */ /* 0x000fe40007f1e0ff */
[----:B0-----:R-:W-:Y:S01]  /*6180*/  LEA.HI R2, R13, 0x72, RZ, 0x18 ;  /* 0x000000720d027811 */ /* 0x001fe200078fc0ff */
[C---:B-1----:R-:W-:Y:S01]  /*6190*/  IMAD.IADD R8, R11.reuse, 0x1, R4 ;  /* 0x000000010b087824 */ /* 0x042fe200078e0204 */
[----:B------:R-:W-:-:S03]  /*61a0*/  LEA.HI.X.SX32 R9, R11, R5, 0x1, P0 ;  /* 0x000000050b097211 */ /* 0x000fc600000f0eff */
[----:B------:R-:W-:Y:S02]  /*61b0*/  IMAD R2, R2, R10, RZ ;  /* 0x0000000a02027224 */ /* 0x000fe400078e02ff */
[----:B------:R-:W0:Y:S01]  /*61c0*/  LDC R10, c[0x0][0x238] ;  /* 0x00008e00ff0a7b82 */ /* 0x000e220000000800 */
[----:B------:R1:W3:Y:S02]  /*61d0*/  @!P1 LDG.E.U8 R109, desc[UR18][R8.64] ;  /* 0x00000012086d9981 */ /* 0x0002e4000c1e1100 */
[C---:B------:R-:W-:Y:S02]  /*61e0*/  IADD3 RZ, P0, R2.reuse, R4, RZ ;  /* 0x0000000402ff7210 */ /* 0x040fe40007f1e0ff */
[----:B------:R-:W-:Y:S01]  /*61f0*/  LEA.HI R7, R19, 0x72, RZ, 0x18 ;  /* 0x0000007213077811 */ /* 0x000fe200078fc0ff */
[C---:B-1----:R-:W-:Y:S01]  /*6200*/  IMAD.IADD R8, R2.reuse, 0x1, R4 ;  /* 0x0000000102087824 */ /* 0x042fe200078e0204 */
[----:B------:R-:W-:Y:S02]  /*6210*/  LEA.HI.X.SX32 R9, R2, R5, 0x1, P0 ;  /* 0x0000000502097211 */ /* 0x000fe400000f0eff */
[----:B------:R-:W-:-:S02]  /*6220*/  LOP3.LUT R2, R0, 0x74, RZ, 0xfc, !PT ;  /* 0x0000007400027812 */ /* 0x000fc400078efcff */
[----:B------:R-:W-:Y:S02]  /*6230*/  ISETP.GE.AND P2, PT, R7, UR17, PT ;  /* 0x0000001107007c0c */ /* 0x000fe4000bf46270 */
[----:B------:R-:W-:Y:S02]  /*6240*/  LOP3.LUT R11, R0, 0x74, RZ, 0xfc, !PT ;  /* 0x00000074000b7812 */ /* 0x000fe400078efcff */
[----:B------:R-:W-:Y:S02]  /*6250*/  ISETP.GE.AND P1, PT, R2, UR17, PT ;  /* 0x0000001102007c0c */ /* 0x000fe4000bf26270 */
[----:B------:R-:W-:Y:S02]  /*6260*/  LEA.HI R2, R13, 0x76, RZ, 0x18 ;  /* 0x000000760d027811 */ /* 0x000fe400078fc0ff */
[----:B------:R-:W1:Y:S01]  /*6270*/  LDC R13, c[0x0][0x238] ;  /* 0x00008e00ff0d7b82 */ /* 0x000e620000000800 */
[----:B------:R-:W-:Y:S02]  /*6280*/  IMAD R11, R11, R12, RZ ;  /* 0x0000000c0b0b7224 */ /* 0x000fe400078e02ff */
[----:B0-----:R-:W-:-:S02]  /*6290*/  IMAD R2, R2, R10, RZ ;  /* 0x0000000a02027224 */ /* 0x001fc400078e02ff */
[----:B------:R0:W3:Y:S01]  /*62a0*/  @!P2 LDG.E.U8 R108, desc[UR18][R8.64] ;  /* 0x00000012086ca981 */ /* 0x0000e2000c1e1100 */
[CC--:B------:R-:W-:Y:S01]  /*62b0*/  IADD3 RZ, P0, R11.reuse, R4.reuse, RZ ;  /* 0x000000040bff7210 */ /* 0x0c0fe20007f1e0ff */
[----:B------:R-:W1:Y:S01]  /*62c0*/  S2R R12, SR_TID.X ;  /* 0x00000000000c7919 */ /* 0x000e620000002100 */
[C---:B0-----:R-:W-:Y:S02]  /*62d0*/  IMAD.IADD R8, R11.reuse, 0x1, R4 ;  /* 0x000000010b087824 */ /* 0x041fe400078e0204 */
[----:B------:R-:W-:Y:S02]  /*62e0*/  LEA.HI.X.SX32 R9, R11, R5, 0x1, P0 ;  /* 0x000000050b097211 */ /* 0x000fe400000f0eff */
[----:B------:R-:W-:-:S03]  /*62f0*/  IADD3 RZ, P0, R2, R4, RZ ;  /* 0x0000000402ff7210 */ /* 0x000fc60007f1e0ff */
[----:B------:R0:W3:Y:S02]  /*6300*/  @!P1 LDG.E.U8 R96, desc[UR18][R8.64] ;  /* 0x0000001208609981 */ /* 0x0000e4000c1e1100 */
[C---:B0-----:R-:W-:Y:S01]  /*6310*/  IMAD.IADD R8, R2.reuse, 0x1, R4 ;  /* 0x0000000102087824 */ /* 0x041fe200078e0204 */
[----:B------:R-:W-:Y:S02]  /*6320*/  LEA.HI.X.SX32 R9, R2, R5, 0x1, P0 ;  /* 0x0000000502097211 */ /* 0x000fe400000f0eff */
[----:B------:R-:W-:-:S05]  /*6330*/  LOP3.LUT R2, R0, 0x78, RZ, 0xfc, !PT ;  /* 0x0000007800027812 */ /* 0x000fca00078efcff */
[----:B-1----:R-:W-:Y:S02]  /*6340*/  IMAD R2, R2, R13, RZ ;  /* 0x0000000d02027224 */ /* 0x002fe400078e02ff */
[----:B------:R-:W0:Y:S01]  /*6350*/  LDC R13, c[0x0][0x238] ;  /* 0x00008e00ff0d7b82 */ /* 0x000e220000000800 */
[----:B------:R-:W-:-:S04]  /*6360*/  LEA.HI R7, R19, 0x76, RZ, 0x18 ;  /* 0x0000007613077811 */ /* 0x000fc800078fc0ff */
[----:B------:R-:W-:Y:S02]  /*6370*/  ISETP.GE.AND P2, PT, R7, UR17, PT ;  /* 0x0000001107007c0c */ /* 0x000fe4000bf46270 */
[----:B------:R-:W-:Y:S02]  /*6380*/  PRMT R7, RZ, 0x7610, R7 ;  /* 0x00007610ff077816 */ /* 0x000fe40000000007 */
[----:B------:R-:W-:Y:S02]  /*6390*/  LOP3.LUT R10, R0, 0x78, RZ, 0xfc, !PT ;  /* 0x00000078000a7812 */ /* 0x000fe400078efcff */
[----:B------:R-:W-:Y:S02]  /*63a0*/  LEA.HI R12, R12, 0x7a, RZ, 0x18 ;  /* 0x0000007a0c0c7811 */ /* 0x000fe400078fc0ff */
[----:B------:R-:W-:Y:S02]  /*63b0*/  ISETP.GE.AND P1, PT, R10, UR17, PT ;  /* 0x000000110a007c0c */ /* 0x000fe4000bf26270 */
[----:B------:R-:W-:-:S03]  /*63c0*/  IADD3 RZ, P0, R2, R4, RZ ;  /* 0x0000000402ff7210 */ /* 0x000fc60007f1e0ff */
[----:B------:R1:W3:Y:S01]  /*63d0*/  @!P2 LDG.E.U8 R7, desc[UR18][R8.64] ;  /* 0x000000120807a981 */ /* 0x0002e2000c1e1100 */
[----:B------:R-:W-:Y:S01]  /*63e0*/  LOP3.LUT R15, R0, 0x7c, RZ, 0xfc, !PT ;  /* 0x0000007c000f7812 */ /* 0x000fe200078efcff */
[C---:B------:R-:W-:Y:S01]  /*63f0*/  IMAD.IADD R10, R2.reuse, 0x1, R4 ;  /* 0x00000001020a7824 */ /* 0x040fe200078e0204 */
[----:B------:R-:W-:Y:S01]  /*6400*/  LEA.HI.X.SX32 R11, R2, R5, 0x1, P0 ;  /* 0x00000005020b7211 */ /* 0x000fe200000f0eff */
[----:B0-----:R-:W-:Y:S01]  /*6410*/  IMAD R12, R12, R13, RZ ;  /* 0x0000000d0c0c7224 */ /* 0x001fe200078e02ff */
[----:B-1----:R-:W-:-:S04]  /*6420*/  LEA.HI R8, R19, 0x7a, RZ, 0x18 ;  /* 0x0000007a13087811 */ /* 0x002fc800078fc0ff */
[----:B------:R-:W-:Y:S02]  /*6430*/  ISETP.GE.AND P2, PT, R8, UR17, PT ;  /* 0x0000001108007c0c */ /* 0x000fe4000bf46270 */
[----:B------:R-:W-:Y:S01]  /*6440*/  PRMT R8, RZ, 0x7610, R8 ;  /* 0x00007610ff087816 */ /* 0x000fe20000000008 */
[----:B------:R-:W-:Y:S01]  /*6450*/  IMAD R15, R15, R16, RZ ;  /* 0x000000100f0f7224 */ /* 0x000fe200078e02ff */
[----:B------:R-:W-:-:S04]  /*6460*/  IADD3 RZ, P0, R12, R4, RZ ;  /* 0x000000040cff7210 */ /* 0x000fc80007f1e0ff */
[----:B------:R0:W3:Y:S02]  /*6470*/  @!P1 LDG.E.U8 R8, desc[UR18][R10.64] ;  /* 0x000000120a089981 */ /* 0x0000e4000c1e1100 */
[CC--:B0-----:R-:W-:Y:S02]  /*6480*/  LEA.HI.X.SX32 R11, R12.reuse, R5.reuse, 0x1, P0 ;  /* 0x000000050c0b7211 */ /* 0x0c1fe400000f0eff */
[C---:B------:R-:W-:Y:S01]  /*6490*/  IADD3 RZ, P0, R15.reuse, R4, RZ ;  /* 0x000000040fff7210 */ /* 0x040fe20007f1e0ff */
[--C-:B------:R-:W-:Y:S02]  /*64a0*/  IMAD.IADD R10, R12, 0x1, R4.reuse ;  /* 0x000000010c0a7824 */ /* 0x100fe400078e0204 */
[C---:B------:R-:W-:Y:S01]  /*64b0*/  IMAD.IADD R12, R15.reuse, 0x1, R4 ;  /* 0x000000010f0c7824 */ /* 0x040fe200078e0204 */
[----:B------:R-:W-:Y:S02]  /*64c0*/  LEA.HI.X.SX32 R13, R15, R5, 0x1, P0 ;  /* 0x000000050f0d7211 */ /* 0x000fe400000f0eff */
[----:B------:R-:W0:Y:S01]  /*64d0*/  S2R R15, SR_TID.X ;  /* 0x00000000000f7919 */ /* 0x000e220000002100 */
[----:B------:R-:W-:Y:S04]  /*64e0*/  STL [R1+0x214], R120 ;  /* 0x0002147801007387 */ /* 0x000fe80000100800 */
[----:B------:R-:W-:Y:S01]  /*64f0*/  STL [R1+0x218], R118 ;  /* 0x0002187601007387 */ /* 0x000fe20000100800 */
[----:B------:R-:W-:-:S03]  /*6500*/  PRMT R9, RZ, 0x7610, R9 ;  /* 0x00007610ff097816 */ /* 0x000fc60000000009 */
[----:B------:R-:W-:Y:S01]  /*6510*/  STL [R1+0x21c], R117 ;  /* 0x00021c7501007387 */ /* 0x000fe20000100800 */
[----:B------:R-:W-:-:S03]  /*6520*/  LOP3.LUT R2, R0, 0x7c, RZ, 0xfc, !PT ;  /* 0x0000007c00027812 */ /* 0x000fc600078efcff */
[----:B------:R1:W3:Y:S01]  /*6530*/  @!P2 LDG.E.U8 R9, desc[UR18][R10.64] ;  /* 0x000000120a09a981 */ /* 0x0002e2000c1e1100 */
[----:B------:R-:W-:-:S03]  /*6540*/  ISETP.GE.AND P1, PT, R2, UR17, PT ;  /* 0x0000001102007c0c */ /* 0x000fc6000bf26270 */
[----:B----4-:R-:W-:Y:S01]  /*6550*/  STL [R1+0x220], R116 ;  /* 0x0002207401007387 */ /* 0x010fe20000100800 */
[----:B-1----:R-:W-:Y:S02]  /*6560*/  LEA.HI R10, R19, 0x7e, RZ, 0x18 ;  /* 0x0000007e130a7811 */ /* 0x002fe400078fc0ff */
[----:B0-----:R-:W-:Y:S02]  /*6570*/  LEA.HI R15, R15, 0x7e, RZ, 0x18 ;  /* 0x0000007e0f0f7811 */ /* 0x001fe400078fc0ff */
[----:B------:R-:W-:-:S03]  /*6580*/  ISETP.GE.AND P2, PT, R10, UR17, PT ;  /* 0x000000110a007c0c */ /* 0x000fc6000bf46270 */
[----:B------:R-:W-:Y:S01]  /*6590*/  IMAD R15, R15, R18, RZ ;  /* 0x000000120f0f7224 */ /* 0x000fe200078e02ff */
[----:B------:R-:W-:Y:S01]  /*65a0*/  PRMT R10, RZ, 0x7610, R10 ;  /* 0x00007610ff0a7816 */ /* 0x000fe2000000000a */
[----:B------:R-:W-:Y:S01]  /*65b0*/  STL [R1+0x224], R115 ;  /* 0x0002247301007387 */ /* 0x000fe20000100800 */
[----:B------:R-:W-:Y:S02]  /*65c0*/  LOP3.LUT R6, R6, 0x7f, RZ, 0xc0, !PT ;  /* 0x0000007f06067812 */ /* 0x000fe400078ec0ff */
[C---:B------:R-:W-:Y:S02]  /*65d0*/  IADD3 RZ, P0, R15.reuse, R4, RZ ;  /* 0x000000040fff7210 */ /* 0x040fe40007f1e0ff */
[----:B------:R0:W4:Y:S04]  /*65e0*/  @!P1 LDG.E.U8 R10, desc[UR18][R12.64] ;  /* 0x000000120c0a9981 */ /* 0x000128000c1e1100 */
[----:B------:R-:W-:Y:S04]  /*65f0*/  STL [R1+0x228], R114 ;  /* 0x0002287201007387 */ /* 0x000fe80000100800 */
[----:B--2---:R-:W-:Y:S01]  /*6600*/  STL [R1+0x22c], R113 ;  /* 0x00022c7101007387 */ /* 0x004fe20000100800 */
[----:B0-----:R-:W-:-:S02]  /*6610*/  LEA.HI.X.SX32 R13, R15, R5, 0x1, P0 ;  /* 0x000000050f0d7211 */ /* 0x001fc400000f0eff */
[----:B------:R-:W-:Y:S01]  /*6620*/  ISETP.GE.AND P0, PT, R6, UR17, PT ;  /* 0x0000001106007c0c */ /* 0x000fe2000bf06270 */
[----:B---3--:R-:W-:Y:S04]  /*6630*/  STL [R1+0x230], R112 ;  /* 0x0002307001007387 */ /* 0x008fe80000100800 */
[----:B------:R0:W-:Y:S04]  /*6640*/  STL [R1+0x234], R111 ;  /* 0x0002346f01007387 */ /* 0x0001e80000100800 */
[----:B------:R1:W-:Y:S04]  /*6650*/  STL [R1+0x238], R110 ;  /* 0x0002386e01007387 */ /* 0x0003e80000100800 */
[----:B------:R-:W2:Y:S04]  /*6660*/  LDL R14, [R1+0x140] ;  /* 0x00014000010e7983 */ /* 0x000ea80000100800 */
[----:B------:R-:W3:Y:S04]  /*6670*/  LDL R17, [R1+0x148] ;  /* 0x0001480001117983 */ /* 0x000ee80000100800 */
[----:B------:R-:W4:Y:S04]  /*6680*/  LDL.LU R2, [R1+0x13c] ;  /* 0x00013c0001027983 */ /* 0x000f280000300800 */
[----:B------:R-:W3:Y:S04]  /*6690*/  LDL R16, [R1+0x110] ;  /* 0x0001100001107983 */ /* 0x000ee80000100800 */
[----:B0-----:R-:W3:Y:S04]  /*66a0*/  LDL R111, [R1+0x10c] ;  /* 0x00010c00016f7983 */ /* 0x001ee80000100800 */
[----:B-1----:R-:W3:Y:S04]  /*66b0*/  LDL R110, [R1+0x118] ;  /* 0x00011800016e7983 */ /* 0x002ee80000100800 */
[----:B------:R-:W-:Y:S04]  /*66c0*/  STL [R1+0x1a4], R4 ;  /* 0x0001a40401007387 */ /* 0x000fe80000100800 */
[----:B------:R0:W-:Y:S04]  /*66d0*/  STL [R1+0x198], R5 ;  /* 0x0001980501007387 */ /* 0x0001e80000100800 */
[----:B0-----:R-:W3:Y:S04]  /*66e0*/  LDL.LU R5, [R1+0x124] ;  /* 0x0001240001057983 */ /* 0x001ee80000300800 */
[----:B------:R-:W3:Y:S01]  /*66f0*/  LDL.LU R6, [R1+0x144] ;  /* 0x0001440001067983 */ /* 0x000ee20000300800 */
[----:B------:R-:W-:Y:S01]  /*6700*/  PRMT R11, RZ, 0x7610, R11 ;  /* 0x00007610ff0b7816 */ /* 0x000fe2000000000b */
[----:B------:R-:W-:Y:S01]  /*6710*/  IMAD.IADD R12, R15, 0x1, R4 ;  /* 0x000000010f0c7824 */ /* 0x000fe200078e0204 */
[----:B------:R-:W-:Y:S01]  /*6720*/  SHF.R.S32.HI R120, RZ, 0x1f, R3 ;  /* 0x0000001fff787819 */ /* 0x000fe20000011403 */
[----:B------:R-:W3:Y:S04]  /*6730*/  LDL R18, [R1+0x120] ;  /* 0x0001200001127983 */ /* 0x000ee80000100800 */
[----:B------:R0:W3:Y:S02]  /*6740*/  @!P2 LDG.E.U8 R11, desc[UR18][R12.64] ;  /* 0x000000120c0ba981 */ /* 0x0000e4000c1e1100 */
[----:B0-----:R-:W-:Y:S01]  /*6750*/  PRMT R12, RZ, 0x7610, R12 ;  /* 0x00007610ff0c7816 */ /* 0x001fe2000000000c */
[----:B------:R-:W-:Y:S01]  /*6760*/  BAR.SYNC.DEFER_BLOCKING 0x0 ;  /* 0x0000000000007b1d */ /* 0x000fe20000010000 */
[----:B--2---:R-:W-:-:S05]  /*6770*/  IADD3 R14, P1, R3, R14, RZ ;  /* 0x0000000e030e7210 */ /* 0x004fca0007f3e0ff */
[----:B----4-:R-:W-:Y:S01]  /*6780*/  IMAD.X R15, R120, 0x1, R2, P1 ;  /* 0x00000001780f7824 */ /* 0x010fe200008e0602 */
[----:B------:R0:W-:Y:S04]  /*6790*/  STL [R1+0x1a0], R2 ;  /* 0x0001a00201007387 */ /* 0x0001e80000100800 */
[----:B------:R3:W2:Y:S04]  /*67a0*/  @!P0 LDG.E.U8 R12, desc[UR18][R14.64] ;  /* 0x000000120e0c8981 */ /* 0x0006a8000c1e1100 */
[----:B0-----:R-:W4:Y:S01]  /*67b0*/  LDL.LU R2, [R1+0x114] ;  /* 0x0001140001027983 */ /* 0x001f220000300800 */
[----:B---3--:R-:W-:-:S03]  /*67c0*/  IADD3 R14, P1, R3, R17, RZ ;  /* 0x00000011030e7210 */ /* 0x008fc60007f3e0ff */
[----:B------:R-:W3:Y:S02]  /*67d0*/  LDL R21, [R1+0x128] ;  /* 0x0001280001157983 */ /* 0x000ee40000100800 */
[C---:B------:R-:W-:Y:S02]  /*67e0*/  IMAD.X R15, R120.reuse, 0x1, R6, P1 ;  /* 0x00000001780f7824 */ /* 0x040fe400008e0606 */
[----:B------:R0:W-:Y:S04]  /*67f0*/  STL [R1+0x19c], R6 ;  /* 0x00019c0601007387 */ /* 0x0001e80000100800 */
[----:B0-----:R-:W2:Y:S01]  /*6800*/  LDL.LU R6, [R1+0x11c] ;  /* 0x00011c0001067983 */ /* 0x001ea20000300800 */
[----:B------:R-:W-:Y:S02]  /*6810*/  PRMT R13, RZ, 0x7610, R13 ;  /* 0x00007610ff0d7816 */ /* 0x000fe4000000000d */
[----:B------:R-:W-:Y:S01]  /*6820*/  IADD3 R16, P1, R3, R16, RZ ;  /* 0x0000001003107210 */ /* 0x000fe20007f3e0ff */
[----:B------:R-:W3:Y:S04]  /*6830*/  LDL R114, [R1+0x130] ;  /* 0x0001300001727983 */ /* 0x000ee80000100800 */
[----:B------:R0:W3:Y:S01]  /*6840*/  @!P0 LDG.E.U8 R13, desc[UR18][R14.64] ;  /* 0x000000120e0d8981 */ /* 0x0000e2000c1e1100 */
[----:B------:R-:W-:-:S03]  /*6850*/  IMAD.X R17, R120, 0x1, R111, P1 ;  /* 0x0000000178117824 */ /* 0x000fc600008e066f */
[----:B------:R-:W3:Y:S04]  /*6860*/  LDL R112, [R1+0x12c] ;  /* 0x00012c0001707983 */ /* 0x000ee80000100800 */
[----:B------:R-:W3:Y:S01]  /*6870*/  LDL.LU R4, [R1+0x104] ;  /* 0x0001040001047983 */ /* 0x000ee20000300800 */
[----:B0-----:R-:W-:Y:S02]  /*6880*/  PRMT R14, RZ, 0x7610, R14 ;  /* 0x00007610ff0e7816 */ /* 0x001fe4000000000e */
[----:B------:R-:W-:Y:S01]  /*6890*/  PRMT R15, RZ, 0x7610, R15 ;  /* 0x00007610ff0f7816 */ /* 0x000fe2000000000f */
[----:B------:R-:W3:Y:S04]  /*68a0*/  LDL R113, [R1+0x134] ;  /* 0x0001340001717983 */ /* 0x000ee80000100800 */
[----:B------:R0:W3:Y:S02]  /*68b0*/  @!P0 LDG.E.U8 R14, desc[UR18][R16.64] ;  /* 0x00000012100e8981 */ /* 0x0000e4000c1e1100 */
[----:B0-----:R-:W-:-:S05]  /*68c0*/  IADD3 R16, P1, R3, R110, RZ ;  /* 0x0000006e03107210 */ /* 0x001fca0007f3e0ff */
[----:B----4-:R-:W-:Y:S01]  /*68d0*/  IMAD.X R17, R120, 0x1, R2, P1 ;  /* 0x0000000178117824 */ /* 0x010fe200008e0602 */
[----:B------:R-:W-:Y:S01]  /*68e0*/  IADD3 R18, P1, R3, R18, RZ ;  /* 0x0000001203127210 */ /* 0x000fe20007f3e0ff */
[----:B------:R0:W-:Y:S04]  /*68f0*/  STL [R1+0x1ac], R2 ;  /* 0x0001ac0201007387 */ /* 0x0001e80000100800 */
[----:B------:R1:W4:Y:S04]  /*6900*/  @!P0 LDG.E.U8 R15, desc[UR18][R16.64] ;  /* 0x00000012100f8981 */ /* 0x000328000c1e1100 */
[----:B0-----:R-:W4:Y:S01]  /*6910*/  LDL.LU R2, [R1+0xfc] ;  /* 0x0000fc0001027983 */ /* 0x001f220000300800 */
[C---:B-1----:R-:W-:Y:S01]  /*6920*/  IMAD.SHL.U32 R17, R19.reuse, 0x10, RZ ;  /* 0x0000001013117824 */ /* 0x042fe200078e00ff */
[----:B------:R-:W-:-:S02]  /*6930*/  LOP3.LUT R16, R19, 0xff, RZ, 0xc0, !PT ;  /* 0x000000ff13107812 */ /* 0x000fc400078ec0ff */
[----:B------:R-:W4:Y:S04]  /*6940*/  LDL R110, [R1+0x108] ;  /* 0x00010800016e7983 */ /* 0x000f280000100800 */
[----:B------:R-:W4:Y:S01]  /*6950*/  LDL R111, [R1+0x100] ;  /* 0x00010000016f7983 */ /* 0x000f220000100800 */
[----:B--2---:R-:W-:-:S03]  /*6960*/  IMAD.X R19, R120, 0x1, R6, P1 ;  /* 0x0000000178137824 */ /* 0x004fc600008e0606 */
[----:B------:R0:W-:Y:S04]  /*6970*/  STL [R1+0x1a8], R6 ;  /* 0x0001a80601007387 */ /* 0x0001e80000100800 */
[----:B0-----:R-:W2:Y:S01]  /*6980*/  LDL.LU R6, [R1+0x138] ;  /* 0x0001380001067983 */ /* 0x001ea20000300800 */
[----:B------:R-:W-:-:S05]  /*6990*/  LOP3.LUT R17, R17, 0x70, RZ, 0xc0, !PT ;  /* 0x0000007011117812 */ /* 0x000fca00078ec0ff */
[----:B------:R-:W-:Y:S01]  /*69a0*/  IMAD R17, R16, 0x80, R17 ;  /* 0x0000008010117824 */ /* 0x000fe200078e0211 */
[----:B------:R-:W-:-:S04]  /*69b0*/  PRMT R16, RZ, 0x7610, R16 ;  /* 0x00007610ff107816 */ /* 0x000fc80000000010 */
[----:B------:R-:W-:Y:S02]  /*69c0*/  LOP3.LUT R17, R17, R0, RZ, 0xfc, !PT ;  /* 0x0000000011117212 */ /* 0x000fe400078efcff */
[----:B------:R0:W4:Y:S04]  /*69d0*/  @!P0 LDG.E.U8 R16, desc[UR18][R18.64] ;  /* 0x0000001212108981 */ /* 0x000128000c1e1100 */
[----:B------:R3:W-:Y:S04]  /*69e0*/  STS.U8 [R17+UR16], R20 ;  /* 0x0000001411007988 */ /* 0x0007e80008000010 */
[----:B------:R-:W4:Y:S01]  /*69f0*/  LDL R0, [R1+0xf8] ;  /* 0x0000f80001007983 */ /* 0x000f220000100800 */
[----:B0-----:R-:W-:-:S02]  /*6a00*/  PRMT R18, RZ, 0x7610, R18 ;  /* 0x00007610ff127816 */ /* 0x001fc40000000012 */
[----:B---3--:R-:W-:-:S05]  /*6a10*/  IADD3 R20, P1, R3, R21, RZ ;  /* 0x0000001503147210 */ /* 0x008fca0007f3e0ff */
[----:B------:R-:W-:-:S05]  /*6a20*/  IMAD.X R21, R120, 0x1, R5, P1 ;  /* 0x0000000178157824 */ /* 0x000fca00008e0605 */
[----:B------:R0:W3:Y:S04]  /*6a30*/  @!P0 LDG.E.U8 R18, desc[UR18][R20.64] ;  /* 0x0000001214128981 */ /* 0x0000e8000c1e1100 */
[----:B------:R1:W-:Y:S01]  /*6a40*/  STL [R1+0x1b0], R5 ;  /* 0x0001b00501007387 */ /* 0x0003e20000100800 */
[----:B0-----:R-:W-:-:S05]  /*6a50*/  IADD3 R20, P1, R3, R114, RZ ;  /* 0x0000007203147210 */ /* 0x001fca0007f3e0ff */
[----:B------:R-:W-:Y:S02]  /*6a60*/  IMAD.X R21, R120, 0x1, R112, P1 ;  /* 0x0000000178157824 */ /* 0x000fe400008e0670 */
[----:B------:R-:W3:Y:S01]  /*6a70*/  LDL R112, [R1+0xf0] ;  /* 0x0000f00001707983 */ /* 0x000ee20000100800 */
[----:B------:R-:W-:-:S03]  /*6a80*/  PRMT R19, RZ, 0x7610, R19 ;  /* 0x00007610ff137816 */ /* 0x000fc60000000013 */
[----:B-1----:R-:W3:Y:S04]  /*6a90*/  LDL.LU R5, [R1+0xf4] ;  /* 0x0000f40001057983 */ /* 0x002ee80000300800 */
[----:B------:R2:W-:Y:S04]  /*6aa0*/  STS.U8 [R17+UR16+0x4], R22 ;  /* 0x0000041611007988 */ /* 0x0005e80008000010 */
[----:B------:R0:W3:Y:S04]  /*6ab0*/  @!P0 LDG.E.U8 R19, desc[UR18][R20.64] ;  /* 0x0000001214138981 */ /* 0x0000e8000c1e1100 */
[----:B------:R1:W-:Y:S01]  /*6ac0*/  STS.U8 [R17+UR16+0x2], R23 ;  /* 0x0000021711007988 */ /* 0x0003e20008000010 */
[----:B0-----:R-:W-:-:S02]  /*6ad0*/  PRMT R20, RZ, 0x7610, R20 ;  /* 0x00007610ff147816 */ /* 0x001fc40000000014 */
[----:B--2---:R-:W-:Y:S01]  /*6ae0*/  IADD3 R22, P1, R3, R6, RZ ;  /* 0x0000000603167210 */ /* 0x004fe20007f3e0ff */
[----:B------:R0:W-:Y:S04]  /*6af0*/  STL [R1+0x1b4], R6 ;  /* 0x0001b40601007387 */ /* 0x0001e80000100800 */
[----:B-1----:R-:W-:-:S05]  /*6b00*/  IMAD.X R23, R120, 0x1, R113, P1 ;  /* 0x0000000178177824 */ /* 0x002fca00008e0671 */
[----:B------:R4:W2:Y:S04]  /*6b10*/  @!P0 LDG.E.U8 R20, desc[UR18][R22.64] ;  /* 0x0000001216148981 */ /* 0x0008a8000c1e1100 */
[----:B0-----:R-:W2:Y:S01]  /*6b20*/  LDL.LU R6, [R1+0xec] ;  /* 0x0000ec0001067983 */ /* 0x001ea20000300800 */
[----:B----4-:R-:W-:-:S03]  /*6b30*/  IADD3 R22, P1, R3, R110, RZ ;  /* 0x0000006e03167210 */ /* 0x010fc60007f3e0ff */
[----:B------:R-:W4:Y:S02]  /*6b40*/  LDL R110, [R1+0xe8] ;  /* 0x0000e800016e7983 */ /* 0x000f240000100800 */
[----:B------:R-:W-:Y:S02]  /*6b50*/  IMAD.X R23, R120, 0x1, R4, P1 ;  /* 0x0000000178177824 */ /* 0x000fe400008e0604 */
[----:B------:R0:W-:Y:S04]  /*6b60*/  STL [R1+0x1b8], R4 ;  /* 0x0001b80401007387 */ /* 0x0001e80000100800 */
[----:B0-----:R-:W4:Y:S01]  /*6b70*/  LDL.LU R4, [R1+0xe4] ;  /* 0x0000e40001047983 */ /* 0x001f220000300800 */
[----:B------:R-:W-:-:S03]  /*6b80*/  PRMT R21, RZ, 0x7610, R21 ;  /* 0x00007610ff157816 */ /* 0x000fc60000000015 */
[----:B------:R0:W-:Y:S04]  /*6b90*/  STS.U8 [R17+UR16+0x8], R88 ;  /* 0x0000085811007988 */ /* 0x0001e80008000010 */
[----:B------:R1:W4:Y:S01]  /*6ba0*/  @!P0 LDG.E.U8 R21, desc[UR18][R22.64] ;  /* 0x0000001216158981 */ /* 0x000322000c1e1100 */
[----:B0-----:R-:W-:-:S03]  /*6bb0*/  IADD3 R88, P1, R3, R111, RZ ;  /* 0x0000006f03587210 */ /* 0x001fc60007f3e0ff */
[----:B------:R-:W4:Y:S01]  /*6bc0*/  LDL R111, [R1+0xe0] ;  /* 0x0000e000016f7983 */ /* 0x000f220000100800 */
[----:B-1----:R-:W-:-:S03]  /*6bd0*/  PRMT R22, RZ, 0x7610, R22 ;  /* 0x00007610ff167816 */ /* 0x002fc60000000016 */
[----:B------:R0:W-:Y:S04]  /*6be0*/  STS.U8 [R17+UR16+0x6], R89 ;  /* 0x0000065911007988 */ /* 0x0001e80008000010 */
[----:B------:R1:W-:Y:S01]  /*6bf0*/  STL [R1+0x1bc], R2 ;  /* 0x0001bc0201007387 */ /* 0x0003e20000100800 */
[----:B0-----:R-:W-:-:S03]  /*6c00*/  IMAD.X R89, R120, 0x1, R2, P1 ;  /* 0x0000000178597824 */ /* 0x001fc600008e0602 */
[----:B-1----:R-:W4:Y:S04]  /*6c10*/  LDL.LU R2, [R1+0xdc] ;  /* 0x0000dc0001027983 */ /* 0x002f280000300800 */
[----:B------:R0:W4:Y:S01]  /*6c20*/  @!P0 LDG.E.U8 R22, desc[UR18][R88.64] ;  /* 0x0000001258168981 */ /* 0x000122000c1e1100 */
[----:B------:R-:W-:Y:S02]  /*6c30*/  PRMT R23, RZ, 0x7610, R23 ;  /* 0x00007610ff177816 */ /* 0x000fe40000000017 */
[C---:B0-----:R-:W-:Y:S02]  /*6c40*/  IADD3 R88, P1, R3.reuse, R0, RZ ;  /* 0x0000000003587210 */ /* 0x041fe40007f3e0ff */
[----:B------:R-:W4:Y:S03]  /*6c50*/  LDL R0, [R1+0xd8] ;  /* 0x0000d80001007983 */ /* 0x000f260000100800 */
[----:B---3--:R-:W-:Y:S01]  /*6c60*/  IMAD.X R89, R120, 0x1, R5, P1 ;  /* 0x0000000178597824 */ /* 0x008fe200008e0605 */
[----:B------:R0:W-:Y:S04]  /*6c70*/  STL [R1+0x1c0], R5 ;  /* 0x0001c00501007387 */ /* 0x0001e80000100800 */
[----:B------:R1:W-:Y:S04]  /*6c80*/  STS.U8 [R17+UR16+0xc], R90 ;  /* 0x00000c5a11007988 */ /* 0x0003e80008000010 */
[----:B------:R3:W4:Y:S04]  /*6c90*/  @!P0 LDG.E.U8 R23, desc[UR18][R88.64] ;  /* 0x0000001258178981 */ /* 0x000728000c1e1100 */
[----:B0-----:R-:W4:Y:S01]  /*6ca0*/  LDL.LU R5, [R1+0xd4] ;  /* 0x0000d40001057983 */ /* 0x001f220000300800 */
[----:B-1----:R-:W-:-:S03]  /*6cb0*/  IADD3 R90, P1, R3, R112, RZ ;  /* 0x00000070035a7210 */ /* 0x002fc60007f3e0ff */
[----:B------:R-:W4:Y:S01]  /*6cc0*/  LDL R113, [R1+0xd0] ;  /* 0x0000d00001717983 */ /* 0x000f220000100800 */
[----:B---3--:R-:W-:-:S03]  /*6cd0*/  PRMT R88, RZ, 0x7610, R88 ;  /* 0x00007610ff587816 */ /* 0x008fc60000000058 */
[----:B------:R2:W-:Y:S02]  /*6ce0*/  STS.U8 [R17+UR16+0xa], R91 ;  /* 0x00000a5b11007988 */ /* 0x0005e40008000010 */
[----:B--2---:R-:W-:Y:S02]  /*6cf0*/  IMAD.X R91, R120, 0x1, R6, P1 ;  /* 0x00000001785b7824 */ /* 0x004fe400008e0606 */
[----:B------:R0:W-:Y:S04]  /*6d00*/  STL [R1+0x1c4], R6 ;  /* 0x0001c40601007387 */ /* 0x0001e80000100800 */
[----:B------:R4:W2:Y:S04]  /*6d10*/  @!P0 LDG.E.U8 R88, desc[UR18][R90.64] ;  /* 0x000000125a588981 */ /* 0x0008a8000c1e1100 */
[----:B0-----:R-:W3:Y:S01]  /*6d20*/  LDL.LU R6, [R1+0xcc] ;  /* 0x0000cc0001067983 */ /* 0x001ee20000300800 */
[----:B----4-:R-:W-:-:S03]  /*6d30*/  IADD3 R90, P1, R3, R110, RZ ;  /* 0x0000006e035a7210 */ /* 0x010fc60007f3e0ff */
[----:B------:R-:W4:Y:S02]  /*6d40*/  LDL R110, [R1+0xc8] ;  /* 0x0000c800016e7983 */ /* 0x000f240000100800 */
[----:B------:R-:W-:Y:S02]  /*6d50*/  IMAD.X R91, R120, 0x1, R4, P1 ;  /* 0x00000001785b7824 */ /* 0x000fe400008e0604 */
[----:B------:R0:W-:Y:S04]  /*6d60*/  STL [R1+0x1c8], R4 ;  /* 0x0001c80401007387 */ /* 0x0001e80000100800 */
[----:B0-----:R-:W2:Y:S01]  /*6d70*/  LDL.LU R4, [R1+0xc4] ;  /* 0x0000c40001047983 */ /* 0x001ea20000300800 */
[----:B------:R-:W-:Y:S02]  /*6d80*/  LOP3.LUT R112, R17, 0x10, RZ, 0x3c, !PT ;  /* 0x0000001011707812 */ /* 0x000fe400078e3cff */
[----:B------:R-:W-:Y:S01]  /*6d90*/  PRMT R89, RZ, 0x7610, R89 ;  /* 0x00007610ff597816 */ /* 0x000fe20000000059 */
[----:B------:R-:W-:Y:S04]  /*6da0*/  STS.U8 [R17+UR16+0xe], R93 ;  /* 0x00000e5d11007988 */ /* 0x000fe80008000010 */
[----:B------:R-:W-:Y:S04]  /*6db0*/  STS.U8 [R112+UR16], R107 ;  /* 0x0000006b70007988 */ /* 0x000fe80008000010 */
[----:B------:R0:W-:Y:S04]  /*6dc0*/  STS.U8 [R112+UR16+0x2], R92 ;  /* 0x0000025c70007988 */ /* 0x0001e80008000010 */
[----:B------:R1:W2:Y:S01]  /*6dd0*/  @!P0 LDG.E.U8 R89, desc[UR18][R90.64] ;  /* 0x000000125a598981 */ /* 0x0002a2000c1e1100 */
[----:B0-----:R-:W-:-:S03]  /*6de0*/  IADD3 R92, P1, R3, R111, RZ ;  /* 0x0000006f035c7210 */ /* 0x001fc60007f3e0ff */
[----:B------:R-:W2:Y:S01]  /*6df0*/  LDL R111, [R1+0xc0] ;  /* 0x0000c000016f7983 */ /* 0x000ea20000100800 */
[----:B-1----:R-:W-:Y:S01]  /*6e00*/  PRMT R90, RZ, 0x7610, R90 ;  /* 0x00007610ff5a7816 */ /* 0x002fe2000000005a */
[----:B------:R-:W-:Y:S02]  /*6e10*/  IMAD.X R93, R120, 0x1, R2, P1 ;  /* 0x00000001785d7824 */ /* 0x000fe400008e0602 */
[----:B------:R0:W-:Y:S04]  /*6e20*/  STL [R1+0x1cc], R2 ;  /* 0x0001cc0201007387 */ /* 0x0001e80000100800 */
[----:B------:R1:W2:Y:S04]  /*6e30*/  @!P0 LDG.E.U8 R90, desc[UR18][R92.64] ;  /* 0x000000125c5a8981 */ /* 0x0002a8000c1e1100 */
[----:B0-----:R-:W2:Y:S01]  /*6e40*/  LDL.LU R2, [R1+0xbc] ;  /* 0x0000bc0001027983 */ /* 0x001ea20000300800 */
[----:B-1----:R-:W-:-:S03]  /*6e50*/  IADD3 R92, P1, R3, R0, RZ ;  /* 0x00000000035c7210 */ /* 0x002fc60007f3e0ff */
[----:B------:R-:W2:Y:S01]  /*6e60*/  LDL R0, [R1+0xb8] ;  /* 0x0000b80001007983 */ /* 0x000ea20000100800 */
[----:B------:R-:W-:-:S03]  /*6e70*/  PRMT R91, RZ, 0x7610, R91 ;  /* 0x00007610ff5b7816 */ /* 0x000fc6000000005b */
[----:B------:R-:W-:Y:S01]  /*6e80*/  STS.U8 [R112+UR16+0x4], R95 ;  /* 0x0000045f70007988 */ /* 0x000fe20008000010 */
[----:B------:R-:W-:-:S03]  /*6e90*/  IMAD.X R93, R120, 0x1, R5, P1 ;  /* 0x00000001785d7824 */ /* 0x000fc600008e0605 */
[----:B------:R0:W-:Y:S04]  /*6ea0*/  STL [R1+0x1d0], R5 ;  /* 0x0001d00501007387 */ /* 0x0001e80000100800 */
[----:B------:R1:W-:Y:S04]  /*6eb0*/  STS.U8 [R112+UR16+0x6], R94 ;  /* 0x0000065e70007988 */ /* 0x0003e80008000010 */
[----:B------:R1:W2:Y:S04]  /*6ec0*/  @!P0 LDG.E.U8 R91, desc[UR18][R92.64] ;  /* 0x000000125c5b8981 */ /* 0x0002a8000c1e1100 */
[----:B0-----:R-:W2:Y:S01]  /*6ed0*/  LDL.LU R5, [R1+0xb4] ;  /* 0x0000b40001057983 */ /* 0x001ea20000300800 */
[----:B-1----:R-:W-:-:S03]  /*6ee0*/  IADD3 R94, P1, R3, R113, RZ ;  /* 0x00000071035e7210 */ /* 0x002fc60007f3e0ff */
[----:B------:R-:W2:Y:S01]  /*6ef0*/  LDL R107, [R1+0xb0] ;  /* 0x0000b000016b7983 */ /* 0x000ea20000100800 */
[----:B------:R-:W-:Y:S01]  /*6f00*/  PRMT R92, RZ, 0x7610, R92 ;  /* 0x00007610ff5c7816 */ /* 0x000fe2000000005c */
[----:B---3--:R-:W-:Y:S02]  /*6f10*/  IMAD.X R95, R120, 0x1, R6, P1 ;  /* 0x00000001785f7824 */ /* 0x008fe400008e0606 */
[----:B------:R0:W-:Y:S04]  /*6f20*/  STL [R1+0x1d4], R6 ;  /* 0x0001d40601007387 */ /* 0x0001e80000100800 */
[----:B------:R4:W3:Y:S04]  /*6f30*/  @!P0 LDG.E.U8 R92, desc[UR18][R94.64] ;  /* 0x000000125e5c8981 */ /* 0x0008e8000c1e1100 */
[----:B0-----:R-:W3:Y:S01]  /*6f40*/  LDL.LU R6, [R1+0xac] ;  /* 0x0000ac0001067983 */ /* 0x001ee20000300800 */
[----:B----4-:R-:W-:-:S03]  /*6f50*/  IADD3 R94, P1, R3, R110, RZ ;  /* 0x0000006e035e7210 */ /* 0x010fc60007f3e0ff */
[----:B------:R-:W4:Y:S02]  /*6f60*/  LDL R110, [R1+0xa8] ;  /* 0x0000a800016e7983 */ /* 0x000f240000100800 */
[----:B--2---:R-:W-:Y:S02]  /*6f70*/  IMAD.X R95, R120, 0x1, R4, P1 ;  /* 0x00000001785f7824 */ /* 0x004fe400008e0604 */
[----:B------:R0:W-:Y:S04]  /*6f80*/  STL [R1+0x1d8], R4 ;  /* 0x0001d80401007387 */ /* 0x0001e80000100800 */
[----:B0-----:R-:W2:Y:S01]  /*6f90*/  LDL.LU R4, [R1+0xa4] ;  /* 0x0000a40001047983 */ /* 0x001ea20000300800 */
[----:B------:R-:W-:-:S03]  /*6fa0*/  PRMT R93, RZ, 0x7610, R93 ;  /* 0x00007610ff5d7816 */ /* 0x000fc6000000005d */
[----:B------:R-:W-:Y:S04]  /*6fb0*/  STS.U8 [R112+UR16+0x8], R106 ;  /* 0x0000086a70007988 */ /* 0x000fe80008000010 */
[----:B------:R0:W2:Y:S04]  /*6fc0*/  @!P0 LDG.E.U8 R93, desc[UR18][R94.64] ;  /* 0x000000125e5d8981 */ /* 0x0000a8000c1e1100 */
[----:B------:R1:W-:Y:S01]  /*6fd0*/  STS.U8 [R112+UR16+0xa], R97 ;  /* 0x00000a6170007988 */ /* 0x0003e20008000010 */
        /* <DEDUP_REMOVED lines=8> */
[----:B------:R-:W2:Y:S04]  /*7060*/  LDL R0, [R1+0x98] ;  /* 0x0000980001007983 */ /* 0x000ea80000100800 */
[----:B------:R0:W-:Y:S01]  /*7070*/  STS.U8 [R112+UR16+0xc], R98 ;  /* 0x00000c6270007988 */ /* 0x0001e20008000010 */
[----:B------:R-:W-:Y:S01]  /*7080*/  IMAD.X R95, R120, 0x1, R5, P1 ;  /* 0x00000001785f7824 */ /* 0x000fe200008e0605 */
[----:B0-----:R-:W-:Y:S02]  /*7090*/  PRMT R98, RZ, 0x7610, R98 ;  /* 0x00007610ff627816 */ /* 0x001fe40000000062 */
[----:B------:R0:W-:Y:S04]  /*70a0*/  STL [R1+0x1e0], R5 ;  /* 0x0001e00501007387 */ /* 0x0001e80000100800 */
[----:B------:R1:W2:Y:S04]  /*70b0*/  @!P0 LDG.E.U8 R98, desc[UR18][R94.64] ;  /* 0x000000125e628981 */ /* 0x0002a8000c1e1100 */
[----:B0-----:R-:W2:Y:S04]  /*70c0*/  LDL.LU R5, [R1+0x94] ;  /* 0x0000940001057983 */ /* 0x001ea80000300800 */
[----:B------:R-:W2:Y:S01]  /*70d0*/  LDL R113, [R1+0x90] ;  /* 0x0000900001717983 */ /* 0x000ea20000100800 */
[----:B-1----:R-:W-:-:S03]  /*70e0*/  IADD3 R94, P1, R3, R107, RZ ;  /* 0x0000006b035e7210 */ /* 0x002fc60007f3e0ff */
[----:B------:R0:W-:Y:S02]  /*70f0*/  STS.U8 [R112+UR16+0xe], R99 ;  /* 0x00000e6370007988 */ /* 0x0001e40008000010 */
[----:B0-----:R-:W-:Y:S01]  /*7100*/  PRMT R99, RZ, 0x7610, R99 ;  /* 0x00007610ff637816 */ /* 0x001fe20000000063 */
[----:B---3--:R-:W-:Y:S01]  /*7110*/  IMAD.X R95, R120, 0x1, R6, P1 ;  /* 0x00000001785f7824 */ /* 0x008fe200008e0606 */
        /* <DEDUP_REMOVED lines=8> */
[----:B------:R-:W-:-:S03]  /*71a0*/  LOP3.LUT R107, R17, 0x20, RZ, 0x3c, !PT ;  /* 0x00000020116b7812 */ /* 0x000fc600078e3cff */
[----:B------:R-:W2:Y:S04]  /*71b0*/  LDL R112, [R1+0x80] ;  /* 0x0000800001707983 */ /* 0x000ea80000100800 */
[----:B------:R0:W-:Y:S02]  /*71c0*/  STS.U8 [R107+UR16], R100 ;  /* 0x000000646b007988 */ /* 0x0001e40008000010 */
[----:B0-----:R-:W-:Y:S02]  /*71d0*/  PRMT R100, RZ, 0x7610, R100 ;  /* 0x00007610ff647816 */ /* 0x001fe40000000064 */
[----:B------:R0:W-:Y:S04]  /*71e0*/  STS.U8 [R107+UR16+0x2], R101 ;  /* 0x000002656b007988 */ /* 0x0001e80008000010 */
[----:B------:R1:W2:Y:S04]  /*71f0*/  @!P0 LDG.E.U8 R100, desc[UR18][R94.64] ;  /* 0x000000125e648981 */ /* 0x0002a8000c1e1100 */
[----:B------:R1:W-:Y:S01]  /*7200*/  STL [R1+0x1ec], R2 ;  /* 0x0001ec0201007387 */ /* 0x0003e20000100800 */
[----:B0-----:R-:W-:-:S02]  /*7210*/  PRMT R101, RZ, 0x7610, R101 ;  /* 0x00007610ff657816 */ /* 0x001fc40000000065 */
[----:B-1----:R-:W-:-:S05]  /*7220*/  IADD3 R94, P1, R3, R111, RZ ;  /* 0x0000006f035e7210 */ /* 0x002fca0007f3e0ff */
[----:B------:R-:W-:Y:S02]  /*7230*/  IMAD.X R95, R120, 0x1, R2, P1 ;  /* 0x00000001785f7824 */ /* 0x000fe400008e0602 */
[----:B------:R-:W2:Y:S04]  /*7240*/  LDL.LU R2, [R1+0x7c] ;  /* 0x00007c0001027983 */ /* 0x000ea80000300800 */
[----:B------:R0:W2:Y:S04]  /*7250*/  @!P0 LDG.E.U8 R101, desc[UR18][R94.64] ;  /* 0x000000125e658981 */ /* 0x0000a8000c1e1100 */
[----:B------:R-:W2:Y:S01]  /*7260*/  LDL R111, [R1+0x78] ;  /* 0x00007800016f7983 */ /* 0x000ea20000100800 */
[----:B0-----:R-:W-:-:S03]  /*7270*/  IADD3 R94, P1, R3, R0, RZ ;  /* 0x00000000035e7210 */ /* 0x001fc60007f3e0ff */
[----:B------:R0:W-:Y:S04]  /*7280*/  STS.U8 [R107+UR16+0x4], R105 ;  /* 0x000004696b007988 */ /* 0x0001e80008000010 */
[----:B------:R-:W2:Y:S01]  /*7290*/  LDL R0, [R1+0x70] ;  /* 0x0000700001007983 */ /* 0x000ea20000100800 */
[----:B------:R-:W-:-:S03]  /*72a0*/  IMAD.X R95, R120, 0x1, R5, P1 ;  /* 0x00000001785f7824 */ /* 0x000fc600008e0605 */
[----:B------:R1:W-:Y:S01]  /*72b0*/  STL [R1+0x1f0], R5 ;  /* 0x0001f00501007387 */ /* 0x0003e20000100800 */
[----:B0-----:R-:W-:-:S03]  /*72c0*/  PRMT R105, RZ, 0x7610, R105 ;  /* 0x00007610ff697816 */ /* 0x001fc60000000069 */
[----:B------:R0:W-:Y:S04]  /*72d0*/  STS.U8 [R107+UR16+0x6], R104 ;  /* 0x000006686b007988 */ /* 0x0001e80008000010 */
[----:B------:R0:W2:Y:S04]  /*72e0*/  @!P0 LDG.E.U8 R105, desc[UR18][R94.64] ;  /* 0x000000125e698981 */ /* 0x0000a8000c1e1100 */
[----:B-1----:R-:W2:Y:S01]  /*72f0*/  LDL.LU R5, [R1+0x74] ;  /* 0x0000740001057983 */ /* 0x002ea20000300800 */
[----:B0-----:R-:W-:Y:S02]  /*7300*/  PRMT R104, RZ, 0x7610, R104 ;  /* 0x00007610ff687816 */ /* 0x001fe40000000068 */
[----:B------:R-:W-:-:S05]  /*7310*/  IADD3 R94, P1, R3, R113, RZ ;  /* 0x00000071035e7210 */ /* 0x000fca0007f3e0ff */
        /* <DEDUP_REMOVED lines=8> */
[----:B0-----:R-:W2:Y:S04]  /*73a0*/  LDL.LU R4, [R1+0x64] ;  /* 0x0000640001047983 */ /* 0x001ea80000300800 */
[----:B------:R0:W-:Y:S04]  /*73b0*/  STS.U8 [R107+UR16+0x8], R103 ;  /* 0x000008676b007988 */ /* 0x0001e80008000010 */
[----:B------:R1:W-:Y:S01]  /*73c0*/  STS.U8 [R107+UR16+0xa], R102 ;  /* 0x00000a666b007988 */ /* 0x0003e20008000010 */
[----:B------:R-:W-:-:S03]  /*73d0*/  PRMT R106, RZ, 0x7610, R106 ;  /* 0x00007610ff6a7816 */ /* 0x000fc6000000006a */
[----:B------:R-:W-:Y:S01]  /*73e0*/  STS.U8 [R107+UR16+0xc], R119 ;  /* 0x00000c776b007988 */ /* 0x000fe20008000010 */
[----:B0-----:R-:W-:-:S03]  /*73f0*/  PRMT R103, RZ, 0x7610, R103 ;  /* 0x00007610ff677816 */ /* 0x001fc60000000067 */
[----:B------:R0:W-:Y:S04]  /*7400*/  STS.U8 [R107+UR16+0xe], R123 ;  /* 0x00000e7b6b007988 */ /* 0x0001e80008000010 */
[----:B------:R0:W2:Y:S01]  /*7410*/  @!P0 LDG.E.U8 R103, desc[UR18][R94.64] ;  /* 0x000000125e678981 */ /* 0x0000a2000c1e1100 */
[----:B-1----:R-:W-:-:S03]  /*7420*/  PRMT R102, RZ, 0x7610, R102 ;  /* 0x00007610ff667816 */ /* 0x002fc60000000066 */
[----:B------:R-:W2:Y:S01]  /*7430*/  LDL.LU R124, [R1+0x38] ;  /* 0x00003800017c7983 */ /* 0x000ea20000300800 */
[----:B0-----:R-:W-:-:S05]  /*7440*/  IADD3 R94, P1, R3, R112, RZ ;  /* 0x00000070035e7210 */ /* 0x001fca0007f3e0ff */
[----:B------:R-:W-:-:S05]  /*7450*/  IMAD.X R95, R120, 0x1, R2, P1 ;  /* 0x00000001785f7824 */ /* 0x000fca00008e0602 */
[----:B------:R0:W2:Y:S02]  /*7460*/  @!P0 LDG.E.U8 R102, desc[UR18][R94.64] ;  /* 0x000000125e668981 */ /* 0x0000a4000c1e1100 */
[----:B0-----:R-:W-:Y:S02]  /*7470*/  IADD3 R94, P1, R3, R111, RZ ;  /* 0x0000006f035e7210 */ /* 0x001fe40007f3e0ff */
[----:B------:R0:W-:Y:S01]  /*7480*/  STL [R1+0x1fc], R2 ;  /* 0x0001fc0201007387 */ /* 0x0001e20000100800 */
[----:B------:R-:W-:-:S03]  /*7490*/  PRMT R107, RZ, 0x7610, R107 ;  /* 0x00007610ff6b7816 */ /* 0x000fc6000000006b */
[----:B0-----:R-:W2:Y:S01]  /*74a0*/  LDL.LU R2, [R1+0x5c] ;  /* 0x00005c0001027983 */ /* 0x001ea20000300800 */
[----:B------:R-:W-:-:S05]  /*74b0*/  IMAD.X R95, R120, 0x1, R5, P1 ;  /* 0x00000001785f7824 */ /* 0x000fca00008e0605 */
[----:B------:R0:W2:Y:S02]  /*74c0*/  @!P0 LDG.E.U8 R106, desc[UR18][R94.64] ;  /* 0x000000125e6a8981 */ /* 0x0000a4000c1e1100 */
[----:B0-----:R-:W-:Y:S02]  /*74d0*/  IADD3 R94, P1, R3, R0, RZ ;  /* 0x00000000035e7210 */ /* 0x001fe40007f3e0ff */
[----:B------:R0:W-:Y:S04]  /*74e0*/  STL [R1+0x200], R5 ;  /* 0x0002000501007387 */ /* 0x0001e80000100800 */
[----:B0-----:R-:W2:Y:S04]  /*74f0*/  LDL.LU R5, [R1+0x54] ;  /* 0x0000540001057983 */ /* 0x001ea80000300800 */
[----:B------:R-:W2:Y:S01]  /*7500*/  LDL R0, [R1+0x60] ;  /* 0x0000600001007983 */ /* 0x000ea20000100800 */
[----:B---3--:R-:W-:-:S03]  /*7510*/  IMAD.X R95, R120, 0x1, R6, P1 ;  /* 0x00000001785f7824 */ /* 0x008fc600008e0606 */
[----:B------:R0:W-:Y:S04]  /*7520*/  STL [R1+0x204], R6 ;  /* 0x0002040601007387 */ /* 0x0001e80000100800 */
[----:B------:R4:W3:Y:S04]  /*7530*/  @!P0 LDG.E.U8 R107, desc[UR18][R94.64] ;  /* 0x000000125e6b8981 */ /* 0x0008e8000c1e1100 */
[----:B0-----:R-:W3:Y:S01]  /*7540*/  LDL.LU R6, [R1+0x4c] ;  /* 0x00004c0001067983 */ /* 0x001ee20000300800 */
[----:B----4-:R-:W-:-:S03]  /*7550*/  IADD3 R94, P1, R3, R110, RZ ;  /* 0x0000006e035e7210 */ /* 0x010fc60007f3e0ff */
[----:B------:R-:W4:Y:S04]  /*7560*/  LDL.LU R110, [R1+0x44] ;  /* 0x00004400016e7983 */ /* 0x000f280000300800 */
[----:B------:R-:W4:Y:S04]  /*7570*/  LDL.LU R111, [R1+0x40] ;  /* 0x00004000016f7983 */ /* 0x000f280000300800 */
[----:B------:R-:W4:Y:S04]  /*7580*/  LDL.LU R112, [R1+0x3c] ;  /* 0x00003c0001707983 */ /* 0x000f280000300800 */
[----:B------:R-:W4:Y:S04]  /*7590*/  LDL.LU R113, [R1+0x34] ;  /* 0x0000340001717983 */ /* 0x000f280000300800 */
[----:B------:R-:W4:Y:S01]  /*75a0*/  LDL.LU R115, [R1+0x30] ;  /* 0x0000300001737983 */ /* 0x000f220000300800 */
[----:B--2---:R-:W-:-:S03]  /*75b0*/  IMAD.X R95, R120, 0x1, R4, P1 ;  /* 0x00000001785f7824 */ /* 0x004fc600008e0604 */
[----:B------:R-:W2:Y:S04]  /*75c0*/  LDL.LU R116, [R1+0x2c] ;  /* 0x00002c0001747983 */ /* 0x000ea80000300800 */
[----:B------:R-:W2:Y:S04]  /*75d0*/  LDL.LU R117, [R1+0x24] ;  /* 0x0000240001757983 */ /* 0x000ea80000300800 */
[----:B------:R-:W2:Y:S04]  /*75e0*/  LDL.LU R118, [R1+0x20] ;  /* 0x0000200001767983 */ /* 0x000ea80000300800 */
[----:B------:R0:W-:Y:S04]  /*75f0*/  STL [R1+0x208], R4 ;  /* 0x0002080401007387 */ /* 0x0001e80000100800 */
[----:B0-----:R-:W3:Y:S01]  /*7600*/  LDL.LU R4, [R1+0x58] ;  /* 0x0000580001047983 */ /* 0x001ee20000300800 */
[----:B------:R-:W-:-:S02]  /*7610*/  PRMT R119, RZ, 0x7610, R119 ;  /* 0x00007610ff777816 */ /* 0x000fc40000000077 */
[----:B------:R-:W-:Y:S01]  /*7620*/  LOP3.LUT R114, R17, 0x30, RZ, 0x3c, !PT ;  /* 0x0000003011727812 */ /* 0x000fe200078e3cff */
[----:B------:R-:W2:Y:S04]  /*7630*/  LDL.LU R120, [R1+0x1c] ;  /* 0x00001c0001787983 */ /* 0x000ea80000300800 */
[----:B------:R0:W2:Y:S04]  /*7640*/  @!P0 LDG.E.U8 R119, desc[UR18][R94.64] ;  /* 0x000000125e778981 */ /* 0x0000a8000c1e1100 */
[----:B------:R1:W-:Y:S01]  /*7650*/  STS.U8 [R114+UR16], R121 ;  /* 0x0000007972007988 */ /* 0x0003e20008000010 */
[----:B0-----:R-:W-:-:S02]  /*7660*/  SHF.R.S32.HI R95, RZ, 0x1f, R3 ;  /* 0x0000001fff5f7819 */ /* 0x001fc40000011403 */
[----:B-1----:R-:W-:Y:S02]  /*7670*/  PRMT R121, RZ, 0x7610, R121 ;  /* 0x00007610ff797816 */ /* 0x002fe40000000079 */
[----:B------:R-:W-:Y:S01]  /*7680*/  PRMT R123, RZ, 0x7610, R123 ;  /* 0x00007610ff7b7816 */ /* 0x000fe2000000007b */
[----:B------:R0:W-:Y:S01]  /*7690*/  STS.U8 [R114+UR16+0x2], R124 ;  /* 0x0000027c72007988 */ /* 0x0001e20008000010 */
[----:B------:R-:W-:-:S03]  /*76a0*/  IADD3 R94, P1, R3, R0, RZ ;  /* 0x00000000035e7210 */ /* 0x000fc60007f3e0ff */
[----:B------:R-:W2:Y:S02]  /*76b0*/  LDL.LU R0, [R1+0x14] ;  /* 0x0000140001007983 */ /* 0x000ea40000300800 */
[----:B------:R-:W-:Y:S02]  /*76c0*/  IMAD.X R95, R95, 0x1, R2, P1 ;  /* 0x000000015f5f7824 */ /* 0x000fe400008e0602 */
[----:B------:R-:W2:Y:S04]  /*76d0*/  LDL.LU R122, [R1+0xc] ;  /* 0x00000c00017a7983 */ /* 0x000ea80000300800 */
[----:B------:R1:W2:Y:S04]  /*76e0*/  @!P0 LDG.E.U8 R121, desc[UR18][R94.64] ;  /* 0x000000125e798981 */ /* 0x0002a8000c1e1100 */
[----:B0-----:R-:W2:Y:S01]  /*76f0*/  LDL.LU R124, [R1+0x8] ;  /* 0x00000800017c7983 */ /* 0x001ea20000300800 */
[----:B-1----:R-:W-:-:S02]  /*7700*/  SHF.R.S32.HI R95, RZ, 0x1f, R3 ;  /* 0x0000001fff5f7819 */ /* 0x002fc40000011403 */
[----:B---3--:R-:W-:-:S05]  /*7710*/  IADD3 R94, P1, R3, R4, RZ ;  /* 0x00000004035e7210 */ /* 0x008fca0007f3e0ff */
[----:B------:R-:W-:-:S05]  /*7720*/  IMAD.X R95, R95, 0x1, R5, P1 ;  /* 0x000000015f5f7824 */ /* 0x000fca00008e0605 */
[----:B------:R0:W3:Y:S04]  /*7730*/  @!P0 LDG.E.U8 R123, desc[UR18][R94.64] ;  /* 0x000000125e7b8981 */ /* 0x0000e8000c1e1100 */
[----:B------:R-:W0:Y:S04]  /*7740*/  LDL R95, [R1+0x50] ;  /* 0x00005000015f7983 */ /* 0x000e280000100800 */
[----:B------:R1:W-:Y:S02]  /*7750*/  STS.U8 [R114+UR16+0x4], R125 ;  /* 0x0000047d72007988 */ /* 0x0003e40008000010 */
[----:B-1----:R-:W-:-:S02]  /*7760*/  PRMT R125, RZ, 0x7610, R125 ;  /* 0x00007610ff7d7816 */ /* 0x002fc4000000007d */
[----:B0-----:R-:W-:Y:S02]  /*7770*/  IADD3 R94, P1, R3, R95, RZ ;  /* 0x0000005f035e7210 */ /* 0x001fe40007f3e0ff */
[----:B------:R-:W-:-:S05]  /*7780*/  SHF.R.S32.HI R95, RZ, 0x1f, R3 ;  /* 0x0000001fff5f7819 */ /* 0x000fca0000011403 */
[----:B------:R-:W-:-:S05]  /*7790*/  IMAD.X R95, R95, 0x1, R6, P1 ;  /* 0x000000015f5f7824 */ /* 0x000fca00008e0606 */
[----:B------:R0:W3:Y:S04]  /*77a0*/  @!P0 LDG.E.U8 R125, desc[UR18][R94.64] ;  /* 0x000000125e7d8981 */ /* 0x0000e8000c1e1100 */
[----:B------:R-:W3:Y:S04]  /*77b0*/  LDL.LU R95, [R1+0x28] ;  /* 0x00002800015f7983 */ /* 0x000ee80000300800 */
[----:B------:R-:W3:Y:S01]  /*77c0*/  LDL.LU R94, [R1+0x18] ;  /* 0x00001800015e7983 */ /* 0x000ee20000300800 */
[----:B------:R-:W-:-:S03]  /*77d0*/  LOP3.LUT R17, R17, 0x40, RZ, 0x3c, !PT ;  /* 0x0000004011117812 */ /* 0x000fc600078e3cff */
[----:B----4-:R1:W-:Y:S04]  /*77e0*/  STS.U8 [R114+UR16+0x6], R110 ;  /* 0x0000066e72007988 */ /* 0x0103e80008000010 */
[----:B------:R4:W-:Y:S04]  /*77f0*/  STS.U8 [R114+UR16+0x8], R111 ;  /* 0x0000086f72007988 */ /* 0x0009e80008000010 */
[----:B------:R2:W-:Y:S04]  /*7800*/  STS.U8 [R114+UR16+0xa], R112 ;  /* 0x00000a7072007988 */ /* 0x0005e80008000010 */
[----:B------:R0:W-:Y:S04]  /*7810*/  STS.U8 [R114+UR16+0xc], R113 ;  /* 0x00000c7172007988 */ /* 0x0001e80008000010 */
[----:B------:R0:W-:Y:S04]  /*7820*/  STS.U8 [R114+UR16+0xe], R115 ;  /* 0x00000e7372007988 */ /* 0x0001e80008000010 */
[----:B-1----:R-:W3:Y:S04]  /*7830*/  LDL.LU R110, [R1+0x238] ;  /* 0x00023800016e7983 */ /* 0x002ee80000300800 */
[----:B----4-:R-:W4:Y:S04]  /*7840*/  LDL.LU R111, [R1+0x234] ;  /* 0x00023400016f7983 */ /* 0x010f280000300800 */
[----:B--2---:R-:W2:Y:S04]  /*7850*/  LDL.LU R112, [R1+0x230] ;  /* 0x0002300001707983 */ /* 0x004ea80000300800 */
[----:B0-----:R-:W2:Y:S04]  /*7860*/  LDL.LU R113, [R1+0x22c] ;  /* 0x00022c0001717983 */ /* 0x001ea80000300800 */
[----:B------:R-:W2:Y:S04]  /*7870*/  LDL.LU R114, [R1+0x228] ;  /* 0x0002280001727983 */ /* 0x000ea80000300800 */
[----:B------:R-:W4:Y:S04]  /*7880*/  LDL.LU R115, [R1+0x224] ;  /* 0x0002240001737983 */ /* 0x000f280000300800 */
[----:B------:R0:W-:Y:S04]  /*7890*/  STS.U8 [R17+UR16], R116 ;  /* 0x0000007411007988 */ /* 0x0001e80008000010 */
[----:B------:R1:W-:Y:S04]  /*78a0*/  STS.U8 [R17+UR16+0x4], R117 ;  /* 0x0000047511007988 */ /* 0x0003e80008000010 */
[----:B------:R1:W-:Y:S04]  /*78b0*/  STS.U8 [R17+UR16+0x6], R118 ;  /* 0x0000067611007988 */ /* 0x0003e80008000010 */
[----:B0-----:R-:W2:Y:S04]  /*78c0*/  LDL.LU R116, [R1+0x220] ;  /* 0x0002200001747983 */ /* 0x001ea80000300800 */
[----:B-1----:R-:W2:Y:S04]  /*78d0*/  LDL.LU R117, [R1+0x21c] ;  /* 0x00021c0001757983 */ /* 0x002ea80000300800 */
[----:B------:R-:W4:Y:S04]  /*78e0*/  LDL.LU R118, [R1+0x218] ;  /* 0x0002180001767983 */ /* 0x000f280000300800 */
[----:B---3--:R0:W-:Y:S02]  /*78f0*/  STS.U8 [R17+UR16+0x2], R95 ;  /* 0x0000025f11007988 */ /* 0x0081e40008000010 */
[----:B0-----:R-:W0:Y:S02]  /*7900*/  S2R R95, SR_TID.X ;  /* 0x00000000005f7919 */ /* 0x001e240000002100 */
[----:B------:R0:W-:Y:S02]  /*7910*/  STS.U8 [R17+UR16+0x8], R94 ;  /* 0x0000085e11007988 */ /* 0x0001e40008000010 */
[C---:B0-----:R-:W-:Y:S01]  /*7920*/  IMAD.SHL.U32 R94, R95.reuse, 0x10, RZ ;  /* 0x000000105f5e7824 */ /* 0x041fe200078e00ff */
[----:B------:R-:W-:-:S04]  /*7930*/  LOP3.LUT R95, R95, 0xff, RZ, 0xc0, !PT ;  /* 0x000000ff5f5f7812 */ /* 0x000fc800078ec0ff */
[----:B------:R-:W-:-:S05]  /*7940*/  LOP3.LUT R94, R94, 0x70, RZ, 0xc0, !PT ;  /* 0x000000705e5e7812 */ /* 0x000fca00078ec0ff */
[----:B------:R-:W-:Y:S02]  /*7950*/  IMAD R94, R95, 0x80, R94 ;  /* 0x000000805f5e7824 */ /* 0x000fe400078e025e */
[----:B------:R-:W3:Y:S04]  /*7960*/  LDL.LU R95, [R1+0x10] ;  /* 0x00001000015f7983 */ /* 0x000ee80000300800 */
[----:B------:R0:W-:Y:S02]  /*7970*/  STS.U8 [R17+UR16+0xc], R0 ;  /* 0x00000c0011007988 */ /* 0x0001e40008000010 */
[----:B0-----:R-:W0:Y:S02]  /*7980*/  S2R R0, SR_TID.X ;  /* 0x0000000000007919 */ /* 0x001e240000002100 */
[----:B------:R1:W-:Y:S04]  /*7990*/  STS.U8 [R17+UR16+0xa], R120 ;  /* 0x00000a7811007988 */ /* 0x0003e80008000010 */
[----:B-1----:R-:W2:Y:S01]  /*79a0*/  LDL.LU R120, [R1+0x214] ;  /* 0x0002140001787983 */ /* 0x002ea20000300800 */
[----:B0-----:R-:W-:-:S04]  /*79b0*/  SHF.R.U32.HI R0, RZ, 0x8, R0 ;  /* 0x00000008ff007819 */ /* 0x001fc80000011600 */
[----:B------:R-:W-:-:S04]  /*79c0*/  SGXT.U32 R0, R0, 0x1 ;  /* 0x000000010000781a */ /* 0x000fc80000000000 */
[----:B------:R-:W-:Y:S01]  /*79d0*/  LOP3.LUT R94, R94, R0, RZ, 0xfc, !PT ;  /* 0x000000005e5e7212 */ /* 0x000fe200078efcff */
[----:B---3--:R0:W-:Y:S03]  /*79e0*/  STS.U8 [R17+UR16+0xe], R95 ;  /* 0x00000e5f11007988 */ /* 0x0081e60008000010 */
[----:B0-----:R-:W-:Y:S01]  /*79f0*/  LOP3.LUT R95, R94, 0x50, RZ, 0x3c, !PT ;  /* 0x000000505e5f7812 */ /* 0x001fe200078e3cff */
[----:B------:R-:W3:Y:S04]  /*7a00*/  LDL.LU R17, [R1] ;  /* 0x0000000001117983 */ /* 0x000ee80000300800 */
[----:B------:R-:W3:Y:S04]  /*7a10*/  LDL.LU R0, [R1+0x4] ;  /* 0x0000040001007983 */ /* 0x000ee80000300800 */
[----:B------:R0:W-:Y:S04]  /*7a20*/  STS.U8 [R95+UR16], R122 ;  /* 0x0000007a5f007988 */ /* 0x0001e80008000010 */
[----:B------:R1:W-:Y:S04]  /*7a30*/  STS.U8 [R95+UR16+0x2], R124 ;  /* 0x0000027c5f007988 */ /* 0x0003e80008000010 */
[----:B0-----:R-:W3:Y:S04]  /*7a40*/  LDL.LU R122, [R1+0x210] ;  /* 0x00021000017a7983 */ /* 0x001ee80000300800 */
[----:B-1----:R-:W3:Y:S04]  /*7a50*/  LDL.LU R124, [R1+0x20c] ;  /* 0x00020c00017c7983 */ /* 0x002ee80000300800 */
[----:B--2---:R-:W-:Y:S04]  /*7a60*/  STS.U8 [R95+UR16+0xc], R120 ;  /* 0x00000c785f007988 */ /* 0x004fe80008000010 */
[----:B----4-:R-:W-:Y:S01]  /*7a70*/  STS.U8 [R95+UR16+0xe], R118 ;  /* 0x00000e765f007988 */ /* 0x010fe20008000010 */
[----:B------:R-:W-:-:S04]  /*7a80*/  USHF.L.U32 UR4, UR24, 0x7, URZ ;  /* 0x0000000718047899 */ /* 0x000fc8000800063f */
[----:B------:R-:W-:-:S04]  /*7a90*/  ULOP3.LUT UR4, UR4, 0x600, URZ, 0xc0, !UPT ;  /* 0x0000060004047892 */ /* 0x000fc8000f8ec03f */
[----:B------:R-:W-:-:S04]  /*7aa0*/  ULEA.HI UR4, UR16, UR4, URZ, 0x1c ;  /* 0x0000000410047291 */ /* 0x000fc8000f8fe03f */
[----:B------:R-:W-:Y:S01]  /*7ab0*/  ULOP3.LUT UR12, UR4, 0x3fff, URZ, 0xc0, !UPT ;  /* 0x00003fff040c7892 */ /* 0x000fe2000f8ec03f */
[----:B------:R-:W-:Y:S01]  /*7ac0*/  UMOV UR15, 0x40000040 ;  /* 0x40000040000f7882 */ /* 0x000fe20000000000 */
[----:B------:R-:W-:Y:S01]  /*7ad0*/  UMOV UR13, 0x40000040 ;  /* 0x40000040000d7882 */ /* 0x000fe20000000000 */
[----:B---3--:R0:W-:Y:S02]  /*7ae0*/  STS.U8 [R95+UR16+0x8], R124 ;  /* 0x0000087c5f007988 */ /* 0x0081e40008000010 */
[----:B0-----:R-:W0:Y:S02]  /*7af0*/  S2R R124, SR_TID.X ;  /* 0x00000000007c7919 */ /* 0x001e240000002100 */
[----:B------:R1:W-:Y:S04]  /*7b00*/  STS.U8 [R95+UR16+0x6], R17 ;  /* 0x000006115f007988 */ /* 0x0003e80008000010 */
[----:B------:R-:W-:Y:S01]  /*7b10*/  STS.U8 [R95+UR16+0x4], R0 ;  /* 0x000004005f007988 */ /* 0x000fe20008000010 */
[----:B-1----:R-:W-:-:S03]  /*7b20*/  LOP3.LUT R17, R94, 0x60, RZ, 0x3c, !PT ;  /* 0x000000605e117812 */ /* 0x002fc600078e3cff */
[----:B------:R-:W-:Y:S01]  /*7b30*/  STS.U8 [R95+UR16+0xa], R122 ;  /* 0x00000a7a5f007988 */ /* 0x000fe20008000010 */
[----:B------:R-:W-:-:S03]  /*7b40*/  LOP3.LUT R94, R94, 0x70, RZ, 0x3c, !PT ;  /* 0x000000705e5e7812 */ /* 0x000fc600078e3cff */
[----:B------:R1:W-:Y:S04]  /*7b50*/  STS.U8 [R17+UR16+0x4], R115 ;  /* 0x0000047311007988 */ /* 0x0003e80008000010 */
[----:B------:R2:W-:Y:S04]  /*7b60*/  STS.U8 [R17+UR16+0x2], R116 ;  /* 0x0000027411007988 */ /* 0x0005e80008000010 */
[----:B------:R3:W-:Y:S04]  /*7b70*/  STS.U8 [R17+UR16+0xe], R110 ;  /* 0x00000e6e11007988 */ /* 0x0007e80008000010 */
[----:B-1----:R-:W4:Y:S01]  /*7b80*/  LDL.LU R115, [R1+0x50] ;  /* 0x0000500001737983 */ /* 0x002f220000300800 */
[----:B0-----:R-:W-:-:S03]  /*7b90*/  LOP3.LUT R95, R124, 0x180, RZ, 0xc0, !PT ;  /* 0x000001807c5f7812 */ /* 0x001fc600078ec0ff */
[----:B--2---:R-:W2:Y:S04]  /*7ba0*/  LDL.LU R116, [R1+0x60] ;  /* 0x0000600001747983 */ /* 0x004ea80000300800 */
[----:B------:R0:W-:Y:S04]  /*7bb0*/  STS.U8 [R17+UR16+0xc], R111 ;  /* 0x00000c6f11007988 */ /* 0x0001e80008000010 */
[----:B---3--:R-:W3:Y:S04]  /*7bc0*/  LDL.LU R110, [R1+0x68] ;  /* 0x00006800016e7983 */ /* 0x008ee80000300800 */
[----:B------:R1:W-:Y:S04]  /*7bd0*/  STS.U8 [R17+UR16], R117 ;  /* 0x0000007511007988 */ /* 0x0003e80008000010 */
[----:B------:R-:W-:Y:S04]  /*7be0*/  STS.U8 [R17+UR16+0x6], R114 ;  /* 0x0000067211007988 */ /* 0x000fe80008000010 */
[----:B------:R-:W-:Y:S04]  /*7bf0*/  STS.U8 [R17+UR16+0x8], R113 ;  /* 0x0000087111007988 */ /* 0x000fe80008000010 */
[----:B------:R1:W-:Y:S04]  /*7c00*/  STS.U8 [R17+UR16+0xa], R112 ;  /* 0x00000a7011007988 */ /* 0x0003e80008000010 */
[----:B0-----:R-:W3:Y:S04]  /*7c10*/  LDL.LU R111, [R1+0x70] ;  /* 0x00007000016f7983 */ /* 0x001ee80000300800 */
[----:B-1----:R-:W3:Y:S01]  /*7c20*/  LDL.LU R117, [R1+0x78] ;  /* 0x0000780001757983 */ /* 0x002ee20000300800 */
[----:B------:R-:W-:-:S03]  /*7c30*/  SHF.R.U32.HI R17, RZ, 0x3, R95 ;  /* 0x00000003ff117819 */ /* 0x000fc6000001165f */
[----:B------:R-:W3:Y:S04]  /*7c40*/  LDL.LU R118, [R1+0x80] ;  /* 0x0000800001767983 */ /* 0x000ee80000300800 */
[----:B------:R-:W3:Y:S04]  /*7c50*/  LDL.LU R120, [R1+0x88] ;  /* 0x0000880001787983 */ /* 0x000ee80000300800 */
[----:B------:R0:W-:Y:S04]  /*7c60*/  STS.U8 [R94+UR16+0x6], R7 ;  /* 0x000006075e007988 */ /* 0x0001e80008000010 */
[----:B------:R-:W3:Y:S04]  /*7c70*/  LDL.LU R112, [R1+0x90] ;  /* 0x0000900001707983 */ /* 0x000ee80000300800 */
[----:B------:R-:W3:Y:S01]  /*7c80*/  LDL.LU R122, [R1+0x98] ;  /* 0x00009800017a7983 */ /* 0x000ee20000300800 */
[----:B0-----:R-:W-:-:S03]  /*7c90*/  LOP3.LUT R7, R17, 0x1ff, R124, 0x78, !PT ;  /* 0x000001ff11077812 */ /* 0x001fc600078e787c */
[----:B------:R-:W3:Y:S04]  /*7ca0*/  LDL.LU R124, [R1+0xa0] ;  /* 0x0000a000017c7983 */ /* 0x000ee80000300800 */
[----:B------:R-:W3:Y:S04]  /*7cb0*/  LDL.LU R113, [R1+0xa8] ;  /* 0x0000a80001717983 */ /* 0x000ee80000300800 */
[----:B------:R-:W3:Y:S04]  /*7cc0*/  LDL.LU R114, [R1+0xb0] ;  /* 0x0000b00001727983 */ /* 0x000ee80000300800 */
[----:B------:R-:W3:Y:S04]  /*7cd0*/  LDL.LU R95, [R1+0x48] ;  /* 0x00004800015f7983 */ /* 0x000ee80000300800 */
[----:B------:R0:W-:Y:S04]  /*7ce0*/  STS.U8 [R94+UR16+0x8], R8 ;  /* 0x000008085e007988 */ /* 0x0001e80008000010 */
[----:B------:R-:W-:Y:S01]  /*7cf0*/  STS.U8 [R94+UR16], R109 ;  /* 0x0000006d5e007988 */ /* 0x000fe20008000010 */
[----:B0-----:R-:W-:-:S03]  /*7d00*/  LOP3.LUT R8, R7, 0x40, RZ, 0x3c, !PT ;  /* 0x0000004007087812 */ /* 0x001fc600078e3cff */
[----:B------:R-:W-:Y:S04]  /*7d10*/  STS.U8 [R94+UR16+0x2], R108 ;  /* 0x0000026c5e007988 */ /* 0x000fe80008000010 */
        /* <DEDUP_REMOVED lines=19> */
[----:B------:R0:W-:Y:S04]  /*7e50*/  STS.U8 [R7+UR16+0xbc00], R123 ;  /* 0x00bc007b07007988 */ /* 0x0001e80008000010 */
[----:B------:R-:W-:Y:S04]  /*7e60*/  STS.U8 [R8+UR16+0x8200], R12 ;  /* 0x0082000c08007988 */ /* 0x000fe80008000010 */
[----:B------:R-:W-:Y:S01]  /*7e70*/  STS.U8 [R8+UR16+0x8600], R19 ;  /* 0x0086001308007988 */ /* 0x000fe20008000010 */
[----:B------:R-:W-:Y:S01]  /*7e80*/  UMOV UR4, URZ ;  /* 0x0000003f00047c82 */ /* 0x000fe20008000000 */
[----:B------:R-:W-:Y:S01]  /*7e90*/  IADD3 R4, P1, R4, UR25, RZ ;  /* 0x0000001904047c10 */ /* 0x000fe2000ff3e0ff */
[----:B0-----:R-:W0:Y:S01]  /*7ea0*/  LDC R7, c[0x0][0x238] ;  /* 0x00008e00ff077b82 */ /* 0x001e220000000800 */
        /* <DEDUP_REMOVED lines=13> */
[----:B------:R-:W-:Y:S01]  /*7f80*/  STS.U8 [R8+UR16+0xbe00], R125 ;  /* 0x00be007d08007988 */ /* 0x000fe20008000010 */
[----:B------:R1:W-:Y:S06]  /*7f90*/  MEMBAR.ALL.CTA ;  /* 0x0000000000007992 */ /* 0x0003ec0000008000 */
[----:B-1----:R-:W1:Y:S02]  /*7fa0*/  FENCE.VIEW.ASYNC.S ;  /* 0x00000000000073c6 */ /* 0x002e640000000000 */
[----:B-1----:R-:W-:Y:S06]  /*7fb0*/  BAR.SYNC.DEFER_BLOCKING 0x0 ;  /* 0x0000000000007b1d */ /* 0x002fec0000010000 */
[----:B------:R-:W-:-:S06]  /*7fc0*/  WARPGROUP.ARRIVE ;  /* 0x00000000000079c5 */ /* 0x000fcc0000000000 */
[----:B------:R-:W-:Y:S01]  /*7fd0*/  QGMMA.64x128x32.F32.E5M2.E5M2 R24, gdesc[UR12], R24 ;  /* 0x01e000000c1879f3 */ /* 0x000fe20008703818 */
[----:B------:R-:W-:-:S04]  /*7fe0*/  UIADD3 UR12, UP0, UR12, 0x2, URZ ;  /* 0x000000020c0c7890 */ /* 0x000fc8000ff1e03f */
[----:B------:R-:W-:-:S03]  /*7ff0*/  UIADD3.X UR5, UR4, 0x40000040, URZ, UP0, !UPT ;  /* 0x4000004004057890 */ /* 0x000fc600087fe43f */
[----:B------:R-:W-:Y:S01]  /*8000*/  UMOV UR4, UR12 ;  /* 0x0000000c00047c82 */ /* 0x000fe20008000000 */
[----:B----4-:R-:W-:Y:S01]  /*8010*/  IADD3 R115, P0, R115, UR25, RZ ;  /* 0x0000001973737c10 */ /* 0x010fe2000ff1e0ff */
[----:B------:R-:W-:Y:S02]  /*8020*/  UIADD3.64 UR20, UR4, 0x2, URZ ;  /* 0x0000000204147897 */ /* 0x000fe4000fffe03f */
[----:B------:R-:W-:Y:S01]  /*8030*/  UIADD3.64 UR8, UR4, 0x4, URZ ;  /* 0x0000000404087897 */ /* 0x000fe2000fffe03f */
[----:B--2---:R-:W-:Y:S01]  /*8040*/  IADD3 R116, P2, R116, UR25, RZ ;  /* 0x0000001974747c10 */ /* 0x004fe2000ff5e0ff */
[----:B------:R1:W-:Y:S01]  /*8050*/  STL [R1+0x50], R115 ;  /* 0x0000507301007387 */ /* 0x0003e20000100800 */
[----:B---3--:R-:W-:-:S03]  /*8060*/  IADD3 R110, P3, R110, UR25, RZ ;  /* 0x000000196e6e7c10 */ /* 0x008fc6000ff7e0ff */
[----:B-1----:R-:W2:Y:S04]  /*8070*/  LDL.LU R115, [R1+0xb8] ;  /* 0x0000b80001737983 */ /* 0x002ea80000300800 */
[----:B------:R1:W-:Y:S04]  /*8080*/  STL [R1+0x58], R4 ;  /* 0x0000580401007387 */ /* 0x0003e80000100800 */
[----:B-1----:R-:W3:Y:S01]  /*8090*/  LDL.LU R4, [R1+0x208] ;  /* 0x0002080001047983 */ /* 0x002ee20000300800 */
[----:B------:R-:W-:-:S03]  /*80a0*/  IADD3 R111, P4, R111, UR25, RZ ;  /* 0x000000196f6f7c10 */ /* 0x000fc6000ff9e0ff */
[----:B------:R1:W-:Y:S01]  /*80b0*/  STL [R1+0x60], R116 ;  /* 0x0000607401007387 */ /* 0x0003e20000100800 */
[----:B------:R-:W-:-:S03]  /*80c0*/  IADD3 R117, P5, R117, UR25, RZ ;  /* 0x0000001975757c10 */ /* 0x000fc6000ffbe0ff */
[----:B-1----:R-:W4:Y:S01]  /*80d0*/  LDL.LU R116, [R1+0xc0] ;  /* 0x0000c00001747983 */ /* 0x002f220000300800 */
[----:B------:R-:W-:-:S05]  /*80e0*/  VIADD R95, R95, 0xffffffff ;  /* 0xffffffff5f5f7836 */ /* 0x000fca0000000000 */
[----:B------:R-:W-:Y:S04]  /*80f0*/  STL [R1+0x48], R95 ;  /* 0x0000485f01007387 */ /* 0x000fe80000100800 */
[----:B------:R1:W-:Y:S04]  /*8100*/  STL [R1+0x78], R117 ;  /* 0x0000787501007387 */ /* 0x0003e80000100800 */
[----:B------:R-:W-:Y:S04]  /*8110*/  STL [R1+0x68], R110 ;  /* 0x0000686e01007387 */ /* 0x000fe80000100800 */
[----:B-1----:R-:W4:Y:S01]  /*8120*/  LDL.LU R117, [R1+0xc8] ;  /* 0x0000c80001757983 */ /* 0x002f220000300800 */
[----:B------:R-:W-:Y:S01]  /*8130*/  QGMMA.64x128x32.F32.E5M2.E5M2 R24, gdesc[UR4], R24 ;  /* 0x01e00000041879f3 */ /* 0x000fe20008703818 */
[----:B------:R-:W-:-:S02]  /*8140*/  USHF.R.S32.HI UR4, URZ, 0x1f, UR25 ;  /* 0x0000001f3f047899 */ /* 0x000fc40008011419 */
[----:B------:R-:W-:Y:S04]  /*8150*/  STL [R1+0x70], R111 ;  /* 0x0000706f01007387 */ /* 0x000fe80000100800 */
[----:B------:R-:W-:-:S05]  /*8160*/  IADD3.X R6, R6, UR4, RZ, P0, !PT ;  /* 0x0000000406067c10 */ /* 0x000fca00087fe4ff */
[----:B------:R1:W-:Y:S04]  /*8170*/  STL [R1+0x4c], R6 ;  /* 0x00004c0601007387 */ /* 0x0003e80000100800 */
[----:B-1----:R-:W2:Y:S01]  /*8180*/  LDL.LU R6, [R1+0x204] ;  /* 0x0002040001067983 */ /* 0x002ea20000300800 */
[----:B------:R-:W-:Y:S02]  /*8190*/  IADD3 R118, P6, R118, UR25, RZ ;  /* 0x0000001976767c10 */ /* 0x000fe4000ffde0ff */
[----:B------:R-:W-:Y:S02]  /*81a0*/  IADD3.X R5, R5, UR4, RZ, P1, !PT ;  /* 0x0000000405057c10 */ /* 0x000fe40008ffe4ff */
[----:B------:R-:W-:Y:S01]  /*81b0*/  IADD3 R120, P0, R120, UR25, RZ ;  /* 0x0000001978787c10 */ /* 0x000fe2000ff1e0ff */
[----:B------:R1:W-:Y:S01]  /*81c0*/  STL [R1+0x80], R118 ;  /* 0x0000807601007387 */ /* 0x0003e20000100800 */
[----:B------:R-:W-:-:S02]  /*81d0*/  IADD3.X R2, R2, UR4, RZ, P2, !PT ;  /* 0x0000000402027c10 */ /* 0x000fc400097fe4ff */
[----:B------:R-:W-:Y:S01]  /*81e0*/  IADD3 R112, P1, R112, UR25, RZ ;  /* 0x0000001970707c10 */ /* 0x000fe2000ff3e0ff */
[----:B-1----:R-:W4:Y:S04]  /*81f0*/  LDL.LU R118, [R1+0xd0] ;  /* 0x0000d00001767983 */ /* 0x002f280000300800 */
[----:B------:R1:W-:Y:S01]  /*8200*/  STL [R1+0x54], R5 ;  /* 0x0000540501007387 */ /* 0x0003e20000100800 */
[----:B------:R-:W-:-:S03]  /*8210*/  IADD3 R122, P2, R122, UR25, RZ ;  /* 0x000000197a7a7c10 */ /* 0x000fc6000ff5e0ff */
[----:B-1----:R-:W4:Y:S04]  /*8220*/  LDL.LU R5, [R1+0x200] ;  /* 0x0002000001057983 */ /* 0x002f280000300800 */
[----:B------:R1:W-:Y:S04]  /*8230*/  STL [R1+0x88], R120 ;  /* 0x0000887801007387 */ /* 0x0003e80000100800 */
[----:B-1----:R-:W4:Y:S04]  /*8240*/  LDL.LU R120, [R1+0xd8] ;  /* 0x0000d80001787983 */ /* 0x002f280000300800 */
[----:B------:R1:W-:Y:S04]  /*8250*/  STL [R1+0x5c], R2 ;  /* 0x00005c0201007387 */ /* 0x0003e80000100800 */
[----:B-1----:R-:W4:Y:S04]  /*8260*/  LDL.LU R2, [R1+0x1fc] ;  /* 0x0001fc0001027983 */ /* 0x002f280000300800 */
[----:B------:R-:W-:Y:S04]  /*8270*/  STL [R1+0x90], R112 ;  /* 0x0000907001007387 */ /* 0x000fe80000100800 */
[----:B------:R-:W4:Y:S01]  /*8280*/  LDL.LU R108, [R1+0xe0] ;  /* 0x0000e000016c7983 */ /* 0x000f220000300800 */
[----:B------:R-:W-:Y:S01]  /*8290*/  QGMMA.64x128x32.F32.E5M2.E5M2 R24, gdesc[UR20], R24 ;  /* 0x01e00000141879f3 */ /* 0x000fe20008703818 */
[----:B------:R-:W1:Y:S01]  /*82a0*/  S2R R0, SR_TID.X ;  /* 0x0000000000007919 */ /* 0x000e620000002100 */
[----:B0-----:R-:W-:-:S10]  /*82b0*/  IMAD.SHL.U32 R7, R7, 0x80, RZ ;  /* 0x0000008007077824 */ /* 0x001fd400078e00ff */
[----:B------:R-:W-:Y:S01]  /*82c0*/  QGMMA.64x128x32.F32.E5M2.E5M2 R24, gdesc[UR8], R24, gsb0 ;  /* 0x01e00000081879f3 */ /* 0x000fe20008003818 */
[----:B---3--:R-:W-:Y:S02]  /*82d0*/  IADD3.X R4, R4, UR4, RZ, P3, !PT ;  /* 0x0000000404047c10 */ /* 0x008fe40009ffe4ff */
[----:B------:R-:W-:-:S03]  /*82e0*/  IADD3 R124, P3, R124, UR25, RZ ;  /* 0x000000197c7c7c10 */ /* 0x000fc6000ff7e0ff */
[----:B------:R0:W-:Y:S04]  /*82f0*/  STL [R1+0x64], R4 ;  /* 0x0000640401007387 */ /* 0x0001e80000100800 */
[----:B------:R3:W-:Y:S04]  /*8300*/  STL [R1+0x98], R122 ;  /* 0x0000987a01007387 */ /* 0x0007e80000100800 */
[----:B0-----:R-:W4:Y:S04]  /*8310*/  LDL.LU R4, [R1+0x1f8] ;  /* 0x0001f80001047983 */ /* 0x001f280000300800 */
[----:B---3--:R-:W3:Y:S04]  /*8320*/  LDL.LU R122, [R1+0xe8] ;  /* 0x0000e800017a7983 */ /* 0x008ee80000300800 */
[----:B------:R0:W-:Y:S04]  /*8330*/  STL [R1+0xa0], R124 ;  /* 0x0000a07c01007387 */ /* 0x0001e80000100800 */
[----:B0-----:R-:W3:Y:S01]  /*8340*/  LDL.LU R124, [R1+0xf0] ;  /* 0x0000f000017c7983 */ /* 0x001ee20000300800 */
[----:B--2---:R-:W-:-:S05]  /*8350*/  IADD3.X R6, R6, UR4, RZ, P4, !PT ;  /* 0x0000000406067c10 */ /* 0x004fca000a7fe4ff */
[----:B------:R0:W-:Y:S04]  /*8360*/  STL [R1+0x6c], R6 ;  /* 0x00006c0601007387 */ /* 0x0001e80000100800 */
[----:B0-----:R-:W2:Y:S01]  /*8370*/  LDL.LU R6, [R1+0x1f4] ;  /* 0x0001f40001067983 */ /* 0x001ea20000300800 */
[----:B------:R-:W-:Y:S02]  /*8380*/  IADD3 R113, P4, R113, UR25, RZ ;  /* 0x0000001971717c10 */ /* 0x000fe4000ff9e0ff */
[----:B----4-:R-:W-:Y:S02]  /*8390*/  IADD3.X R5, R5, UR4, RZ, P5, !PT ;  /* 0x0000000405057c10 */ /* 0x010fe4000affe4ff */
[----:B------:R-:W-:-:S03]  /*83a0*/  IADD3 R114, P5, R114, UR25, RZ ;  /* 0x0000001972727c10 */ /* 0x000fc6000ffbe0ff */
[----:B------:R0:W-:Y:S04]  /*83b0*/  STL [R1+0x74], R5 ;  /* 0x0000740501007387 */ /* 0x0001e80000100800 */
[----:B0-----:R-:W4:Y:S04]  /*83c0*/  LDL.LU R5, [R1+0x1f0] ;  /* 0x0001f00001057983 */ /* 0x001f280000300800 */
[----:B------:R-:W-:Y:S04]  /*83d0*/  STL [R1+0xa8], R113 ;  /* 0x0000a87101007387 */ /* 0x000fe80000100800 */
[----:B------:R-:W3:Y:S04]  /*83e0*/  LDL.LU R109, [R1+0xf8] ;  /* 0x0000f800016d7983 */ /* 0x000ee80000300800 */
[----:B------:R-:W3:Y:S01]  /*83f0*/  LDL.LU R110, [R1+0x100] ;  /* 0x00010000016e7983 */ /* 0x000ee20000300800 */
[----:B------:R-:W-:-:S02]  /*8400*/  IADD3.X R2, R2, UR4, RZ, P6, !PT ;  /* 0x0000000402027c10 */ /* 0x000fc4000b7fe4ff */
[----:B------:R-:W-:-:S03]  /*8410*/  IADD3 R115, P6, R115, UR25, RZ ;  /* 0x0000001973737c10 */ /* 0x000fc6000ffde0ff */
[----:B------:R0:W-:Y:S04]  /*8420*/  STL [R1+0x7c], R2 ;  /* 0x00007c0201007387 */ /* 0x0001e80000100800 */
[----:B------:R-:W-:Y:S04]  /*8430*/  STL [R1+0xb0], R114 ;  /* 0x0000b07201007387 */ /* 0x000fe80000100800 */
[----:B0-----:R-:W3:Y:S04]  /*8440*/  LDL.LU R2, [R1+0x1ec] ;  /* 0x0001ec0001027983 */ /* 0x001ee80000300800 */
        /* <DEDUP_REMOVED lines=9> */
[----:B--2---:R-:W-:-:S05]  /*84e0*/  IADD3.X R6, R6, UR4, RZ, P1, !PT ;  /* 0x0000000406067c10 */ /* 0x004fca0008ffe4ff */
[----:B------:R0:W-:Y:S04]  /*84f0*/  STL [R1+0x8c], R6 ;  /* 0x00008c0601007387 */ /* 0x0001e80000100800 */
[----:B------:R2:W-:Y:S04]  /*8500*/  STL [R1+0xc0], R116 ;  /* 0x0000c07401007387 */ /* 0x0005e80000100800 */
[----:B0-----:R-:W3:Y:S01]  /*8510*/  LDL.LU R6, [R1+0x1e4] ;  /* 0x0001e40001067983 */ /* 0x001ee20000300800 */
[----:B------:R-:W-:-:S03]  /*8520*/  IADD3 R117, P1, R117, UR25, RZ ;  /* 0x0000001975757c10 */ /* 0x000fc6000ff3e0ff */
[----:B------:R-:W3:Y:S04]  /*8530*/  LDL.LU R115, [R1+0x128] ;  /* 0x0001280001737983 */ /* 0x000ee80000300800 */
[----:B--2---:R-:W2:Y:S01]  /*8540*/  LDL.LU R116, [R1+0x130] ;  /* 0x0001300001747983 */ /* 0x004ea20000300800 */
[----:B----4-:R-:W-:Y:S02]  /*8550*/  IADD3.X R5, R5, UR4, RZ, P2, !PT ;  /* 0x0000000405057c10 */ /* 0x010fe400097fe4ff */
[----:B------:R-:W-:-:S03]  /*8560*/  IADD3 R118, P2, R118, UR25, RZ ;  /* 0x0000001976767c10 */ /* 0x000fc6000ff5e0ff */
[----:B------:R0:W-:Y:S04]  /*8570*/  STL [R1+0x94], R5 ;  /* 0x0000940501007387 */ /* 0x0001e80000100800 */
[----:B------:R-:W-:Y:S04]  /*8580*/  STL [R1+0xc8], R117 ;  /* 0x0000c87501007387 */ /* 0x000fe80000100800 */
[----:B0-----:R-:W4:Y:S01]  /*8590*/  LDL.LU R5, [R1+0x1e0] ;  /* 0x0001e00001057983 */ /* 0x001f220000300800 */
[----:B---3--:R-:W-:Y:S02]  /*85a0*/  IADD3.X R2, R2, UR4, RZ, P3, !PT ;  /* 0x0000000402027c10 */ /* 0x008fe40009ffe4ff */
[----:B------:R-:W-:-:S03]  /*85b0*/  IADD3 R120, P3, R120, UR25, RZ ;  /* 0x0000001978787c10 */ /* 0x000fc6000ff7e0ff */
[----:B------:R0:W-:Y:S04]  /*85c0*/  STL [R1+0x9c], R2 ;  /* 0x00009c0201007387 */ /* 0x0001e80000100800 */
[----:B0-----:R-:W3:Y:S04]  /*85d0*/  LDL.LU R2, [R1+0x1dc] ;  /* 0x0001dc0001027983 */ /* 0x001ee80000300800 */
[----:B------:R-:W-:Y:S04]  /*85e0*/  STL [R1+0xd0], R118 ;  /* 0x0000d07601007387 */ /* 0x000fe80000100800 */
[----:B------:R-:W2:Y:S01]  /*85f0*/  LDL.LU R117, [R1+0x140] ;  /* 0x0001400001757983 */ /* 0x000ea20000300800 */
[----:B------:R-:W-:-:S05]  /*8600*/  IADD3.X R4, R4, UR4, RZ, P4, !PT ;  /* 0x0000000404047c10 */ /* 0x000fca000a7fe4ff */
[----:B------:R0:W-:Y:S04]  /*8610*/  STL [R1+0xa4], R4 ;  /* 0x0000a40401007387 */ /* 0x0001e80000100800 */
[----:B0-----:R-:W2:Y:S04]  /*8620*/  LDL.LU R4, [R1+0x1d8] ;  /* 0x0001d80001047983 */ /* 0x001ea80000300800 */
[----:B------:R0:W-:Y:S04]  /*8630*/  STL [R1+0xd8], R120 ;  /* 0x0000d87801007387 */ /* 0x0001e80000100800 */
[----:B------:R-:W2:Y:S04]  /*8640*/  LDL.LU R118, [R1+0x10c] ;  /* 0x00010c0001767983 */ /* 0x000ea80000300800 */
[----:B0-----:R-:W2:Y:S01]  /*8650*/  LDL.LU R120, [R1+0x148] ;  /* 0x0001480001787983 */ /* 0x001ea20000300800 */
[----:B------:R-:W-:-:S05]  /*8660*/  IADD3.X R6, R6, UR4, RZ, P5, !PT ;  /* 0x0000000406067c10 */ /* 0x000fca000affe4ff */
[----:B------:R0:W-:Y:S04]  /*8670*/  STL [R1+0xac], R6 ;  /* 0x0000ac0601007387 */ /* 0x0001e80000100800 */
[----:B0-----:R-:W2:Y:S01]  /*8680*/  LDL.LU R6, [R1+0x1d4] ;  /* 0x0001d40001067983 */ /* 0x001ea20000300800 */
[----:B------:R-:W-:Y:S02]  /*8690*/  IADD3 R108, P4, R108, UR25, RZ ;  /* 0x000000196c6c7c10 */ /* 0x000fe4000ff9e0ff */
[----:B------:R-:W-:-:S03]  /*86a0*/  IADD3 R122, P5, R122, UR25, RZ ;  /* 0x000000197a7a7c10 */ /* 0x000fc6000ffbe0ff */
[----:B------:R-:W-:Y:S01]  /*86b0*/  STL [R1+0xe0], R108 ;  /* 0x0000e06c01007387 */ /* 0x000fe20000100800 */
[----:B----4-:R-:W-:Y:S02]  /*86c0*/  IADD3.X R5, R5, UR4, RZ, P6, !PT ;  /* 0x0000000405057c10 */ /* 0x010fe4000b7fe4ff */
[----:B------:R-:W-:-:S03]  /*86d0*/  IADD3 R124, P6, R124, UR25, RZ ;  /* 0x000000197c7c7c10 */ /* 0x000fc6000ffde0ff */
[----:B------:R0:W-:Y:S04]  /*86e0*/  STL [R1+0xb4], R5 ;  /* 0x0000b40501007387 */ /* 0x0001e80000100800 */
[----:B0-----:R-:W4:Y:S04]  /*86f0*/  LDL.LU R5, [R1+0x1d0] ;  /* 0x0001d00001057983 */ /* 0x001f280000300800 */
[----:B------:R-:W-:Y:S01]  /*8700*/  STL [R1+0xe8], R122 ;  /* 0x0000e87a01007387 */ /* 0x000fe20000100800 */
[----:B---3--:R-:W-:Y:S02]  /*8710*/  IADD3.X R2, R2, UR4, RZ, P0, !PT ;  /* 0x0000000402027c10 */ /* 0x008fe400087fe4ff */
[----:B------:R-:W-:-:S03]  /*8720*/  IADD3 R109, P0, R109, UR25, RZ ;  /* 0x000000196d6d7c10 */ /* 0x000fc6000ff1e0ff */
[----:B------:R0:W-:Y:S04]  /*8730*/  STL [R1+0xbc], R2 ;  /* 0x0000bc0201007387 */ /* 0x0001e80000100800 */
[----:B0-----:R-:W3:Y:S04]  /*8740*/  LDL.LU R2, [R1+0x1cc] ;  /* 0x0001cc0001027983 */ /* 0x001ee80000300800 */
[----:B------:R0:W-:Y:S04]  /*8750*/  STL [R1+0xf0], R124 ;  /* 0x0000f07c01007387 */ /* 0x0001e80000100800 */
[----:B------:R-:W3:Y:S04]  /*8760*/  LDL.LU R122, [R1+0x12c] ;  /* 0x00012c00017a7983 */ /* 0x000ee80000300800 */
[----:B0-----:R-:W3:Y:S01]  /*8770*/  LDL.LU R124, [R1+0x134] ;  /* 0x00013400017c7983 */ /* 0x001ee20000300800 */
[----:B--2---:R-:W-:-:S05]  /*8780*/  IADD3.X R4, R4, UR4, RZ, P1, !PT ;  /* 0x0000000404047c10 */ /* 0x004fca0008ffe4ff */
[----:B------:R0:W-:Y:S04]  /*8790*/  STL [R1+0xc4], R4 ;  /* 0x0000c40401007387 */ /* 0x0001e80000100800 */
[----:B0-----:R-:W2:Y:S04]  /*87a0*/  LDL.LU R4, [R1+0x1c8] ;  /* 0x0001c80001047983 */ /* 0x001ea80000300800 */
[----:B------:R-:W-:Y:S01]  /*87b0*/  STL [R1+0xf8], R109 ;  /* 0x0000f86d01007387 */ /* 0x000fe20000100800 */
        /* <DEDUP_REMOVED lines=15> */
[----:B------:R-:W-:Y:S01]  /*88b0*/  STL [R1+0x110], R112 ;  /* 0x0001107001007387 */ /* 0x000fe20000100800 */
        /* <DEDUP_REMOVED lines=15> */
[----:B---3--:R-:W-:-:S05]  /*89b0*/  IADD3.X R2, R2, UR4, RZ, P1, !PT ;  /* 0x0000000402027c10 */ /* 0x008fca0008ffe4ff */
[----:B------:R0:W-:Y:S04]  /*89c0*/  STL [R1+0xfc], R2 ;  /* 0x0000fc0201007387 */ /* 0x0001e80000100800 */
[----:B0-----:R-:W3:Y:S04]  /*89d0*/  LDL.LU R2, [R1+0x1ac] ;  /* 0x0001ac0001027983 */ /* 0x001ee80000300800 */
[----:B------:R-:W-:Y:S01]  /*89e0*/  STL [R1+0x130], R116 ;  /* 0x0001307401007387 */ /* 0x000fe20000100800 */
[----:B--2---:R-:W-:-:S05]  /*89f0*/  IADD3 R6, P1, R6, UR25, RZ ;  /* 0x0000001906067c10 */ /* 0x004fca000ff3e0ff */
[----:B------:R0:W-:Y:S04]  /*8a00*/  STL [R1+0x138], R6 ;  /* 0x0001380601007387 */ /* 0x0001e80000100800 */
[----:B0-----:R-:W2:Y:S01]  /*8a10*/  LDL.LU R6, [R1+0x1a8] ;  /* 0x0001a80001067983 */ /* 0x001ea20000300800 */
[----:B------:R-:W-:Y:S02]  /*8a20*/  IADD3.X R4, R4, UR4, RZ, P2, !PT ;  /* 0x0000000404047c10 */ /* 0x000fe400097fe4ff */
[----:B------:R-:W-:Y:S02]  /*8a30*/  IADD3 R117, P2, R117, UR25, RZ ;  /* 0x0000001975757c10 */ /* 0x000fe4000ff5e0ff */
[----:B------:R-:W-:Y:S01]  /*8a40*/  IADD3.X R118, R118, UR4, RZ, P3, !PT ;  /* 0x0000000476767c10 */ /* 0x000fe20009ffe4ff */
[----:B------:R0:W-:Y:S01]  /*8a50*/  STL [R1+0x104], R4 ;  /* 0x0001040401007387 */ /* 0x0001e20000100800 */
[----:B------:R-:W-:-:S03]  /*8a60*/  IADD3 R120, P3, R120, UR25, RZ ;  /* 0x0000001978787c10 */ /* 0x000fc6000ff7e0ff */
[----:B0-----:R-:W2:Y:S04]  /*8a70*/  LDL.LU R4, [R1+0x1a4] ;  /* 0x0001a40001047983 */ /* 0x001ea80000300800 */
[----:B------:R-:W-:Y:S01]  /*8a80*/  STL [R1+0x140], R117 ;  /* 0x0001407501007387 */ /* 0x000fe20000100800 */
[----:B---3--:R-:W-:-:S05]  /*8a90*/  IADD3.X R2, R2, UR4, RZ, P4, !PT ;  /* 0x0000000402027c10 */ /* 0x008fca000a7fe4ff */
[----:B------:R0:W-:Y:S04]  /*8aa0*/  STL [R1+0x114], R2 ;  /* 0x0001140201007387 */ /* 0x0001e80000100800 */
[----:B------:R-:W-:Y:S04]  /*8ab0*/  STL [R1+0x10c], R118 ;  /* 0x00010c7601007387 */ /* 0x000fe80000100800 */
[----:B0-----:R-:W3:Y:S04]  /*8ac0*/  LDL.LU R2, [R1+0x1a0] ;  /* 0x0001a00001027983 */ /* 0x001ee80000300800 */
[----:B------:R-:W-:Y:S01]  /*8ad0*/  STL [R1+0x148], R120 ;  /* 0x0001487801007387 */ /* 0x000fe20000100800 */
[----:B----4-:R-:W-:-:S02]  /*8ae0*/  IADD3.X R5, R5, UR4, RZ, P6, !PT ;  /* 0x0000000405057c10 */ /* 0x010fc4000b7fe4ff */
[----:B--2---:R-:W-:-:S05]  /*8af0*/  IADD3.X R6, R6, UR4, RZ, P5, !PT ;  /* 0x0000000406067c10 */ /* 0x004fca000affe4ff */
[----:B------:R0:W-:Y:S04]  /*8b00*/  STL [R1+0x11c], R6 ;  /* 0x00011c0601007387 */ /* 0x0001e80000100800 */
[----:B0-----:R-:W2:Y:S04]  /*8b10*/  LDL.LU R6, [R1+0x19c] ;  /* 0x00019c0001067983 */ /* 0x001ea80000300800 */
[----:B------:R0:W-:Y:S04]  /*8b20*/  STL [R1+0x124], R5 ;  /* 0x0001240501007387 */ /* 0x0001e80000100800 */
[----:B0-----:R-:W4:Y:S01]  /*8b30*/  LDL.LU R5, [R1+0x198] ;  /* 0x0001980001057983 */ /* 0x001f220000300800 */
[----:B------:R-:W-:-:S02]  /*8b40*/  IADD3.X R122, R122, UR4, RZ, P0, !PT ;  /* 0x000000047a7a7c10 */ /* 0x000fc400087fe4ff */
[----:B------:R-:W-:Y:S02]  /*8b50*/  IADD3.X R124, R124, UR4, RZ, P1, !PT ;  /* 0x000000047c7c7c10 */ /* 0x000fe40008ffe4ff */
[----:B---3--:R-:W-:-:S05]  /*8b60*/  IADD3.X R2, R2, UR4, RZ, P2, !PT ;  /* 0x0000000402027c10 */ /* 0x008fca00097fe4ff */
[----:B------:R0:W-:Y:S04]  /*8b70*/  STL [R1+0x13c], R2 ;  /* 0x00013c0201007387 */ /* 0x0001e80000100800 */
[----:B------:R-:W-:Y:S04]  /*8b80*/  STL [R1+0x12c], R122 ;  /* 0x00012c7a01007387 */ /* 0x000fe80000100800 */
[----:B0-----:R0:W5:Y:S04]  /*8b90*/  LDL.LU R2, [R1+0x194] ;  /* 0x0001940001027983 */ /* 0x0011680000300800 */
[----:B------:R-:W-:Y:S01]  /*8ba0*/  STL [R1+0x134], R124 ;  /* 0x0001347c01007387 */ /* 0x000fe20000100800 */
[----:B------:R-:W-:Y:S01]  /*8bb0*/  ISETP.NE.U32.AND P5, PT, R95, RZ, PT ;  /* 0x000000ff5f00720c */ /* 0x000fe20003fa5070 */
[----:B------:R-:W-:Y:S01]  /*8bc0*/  UIADD3 UR17, UR17, -0x80, URZ ;  /* 0xffffff8011117890 */ /* 0x000fe2000fffe03f */
[----:B-1----:R-:W-:Y:S01]  /*8bd0*/  SHF.R.U32.HI R0, RZ, 0x8, R0 ;  /* 0x00000008ff007819 */ /* 0x002fe20000011600 */
[----:B------:R-:W-:-:S02]  /*8be0*/  WARPGROUP.DEPBAR.LE gsb0, 0x0 ;  /* 0x00008000000079c5 */ /* 0x000fc40000010000 */
[----:B------:R-:W-:Y:S02]  /*8bf0*/  IADD3 R4, P4, R7, R4, RZ ;  /* 0x0000000407047210 */ /* 0x000fe40007f9e0ff */
[----:B------:R-:W-:Y:S02]  /*8c00*/  SGXT.U32 R0, R0, 0x1 ;  /* 0x000000010000781a */ /* 0x000fe40000000000 */
[----:B--2---:R-:W-:-:S05]  /*8c10*/  IADD3.X R6, R6, UR4, RZ, P3, !PT ;  /* 0x0000000406067c10 */ /* 0x004fca0009ffe4ff */
[----:B------:R1:W-:Y:S02]  /*8c20*/  STL [R1+0x144], R6 ;  /* 0x0001440601007387 */ /* 0x0003e40000100800 */
[----:B-1----:R-:W1:Y:S01]  /*8c30*/  S2R R6, SR_TID.X ;  /* 0x0000000000067919 */ /* 0x002e620000002100 */
[----:B----4-:R-:W-:Y:S02]  /*8c40*/  LEA.HI.X.SX32 R5, R7, R5, 0x1, P4 ;  /* 0x0000000507057211 */ /* 0x010fe400020f0eff */
[----:B-1----:R-:W-:Y:S01]  /*8c50*/  LOP3.LUT R6, R6, 0x7f, RZ, 0xc0, !PT ;  /* 0x0000007f06067812 */ /* 0x002fe200078ec0ff */
[----:B0-----:R-:W-:Y:S06]  /*8c60*/  @P5 BRA `(.L_x_2) ;  /* 0xffffffac00a85947 */ /* 0x001fec000383ffff */
.L_x_1:
[----:B------:R-:W2:Y:S01]  /*8c70*/  LDL.LU R7, [R1+0x190] ;  /* 0x0001900001077983 */ /* 0x000ea20000300800 */
[----:B------:R-:W-:Y:S01]  /*8c80*/  F2FP.SATFINITE.E5M2.F32.PACK_AB_MERGE_C R24, R25, R24, RZ ;  /* 0x000000181918723e */ /* 0x000fe200048060ff */
[----:B------:R-:W-:Y:S01]  /*8c90*/  ULDC UR4, c[0x0][0x244] ;  /* 0x0000910000047ab9 */ /* 0x000fe20000000800 */
[----:B------:R-:W-:Y:S01]  /*8ca0*/  F2FP.SATFINITE.E5M2.F32.PACK_AB_MERGE_C R3, R29, R28, RZ ;  /* 0x0000001c1d03723e */ /* 0x000fe200048060ff */
[----:B------:R-:W3:Y:S01]  /*8cb0*/  LDL.LU R110, [R1+0x14c] ;  /* 0x00014c00016e7983 */ /* 0x000ee20000300800 */
[----:B------:R-:W-:Y:S01]  /*8cc0*/  LOP3.LUT R24, R24, 0xffff, RZ, 0xc0, !PT ;  /* 0x0000ffff18187812 */ /* 0x000fe200078ec0ff */
[----:B------:R-:W-:Y:S01]  /*8cd0*/  ULDC.64 UR6, c[0x0][0x228] ;  /* 0x00008a0000067ab9 */ /* 0x000fe20000000a00 */
[----:B------:R-:W-:Y:S01]  /*8ce0*/  LOP3.LUT R3, R3, 0xffff, RZ, 0xc0, !PT ;  /* 0x0000ffff03037812 */ /* 0x000fe200078ec0ff */
[----:B------:R-:W0:Y:S01]  /*8cf0*/  S2R R111, SR_TID.X ;  /* 0x00000000006f7919 */ /* 0x000e220000002100 */
[----:B------:R-:W-:Y:S01]  /*8d00*/  F2FP.SATFINITE.E5M2.F32.PACK_AB_MERGE_C R94, R81, R80, RZ ;  /* 0x00000050515e723e */ /* 0x000fe200048060ff */
[----:B------:R-:W-:Y:S01]  /*8d10*/  ULDC UR8, c[0x0][0x22c] ;  /* 0x00008b0000087ab9 */ /* 0x000fe20000000800 */
[----:B------:R-:W-:Y:S01]  /*8d20*/  PRMT R95, R24, 0x3340, R3 ;  /* 0x00003340185f7816 */ /* 0x000fe20000000003 */
[----:B------:R-:W1:Y:S01]  /*8d30*/  S2R R9, SR_TID.X ;  /* 0x0000000000097919 */ /* 0x000e620000002100 */
[----:B------:R-:W-:Y:S01]  /*8d40*/  F2FP.SATFINITE.E5M2.F32.PACK_AB_MERGE_C R26, R27, R26, RZ ;  /* 0x0000001a1b1a723e */ /* 0x000fe200048060ff */
[----:B------:R-:W-:Y:S01]  /*8d50*/  ULDC UR9, c[0x0][0x22c] ;  /* 0x00008b0000097ab9 */ /* 0x000fe20000000800 */
[----:B------:R-:W-:Y:S01]  /*8d60*/  F2FP.SATFINITE.E5M2.F32.PACK_AB_MERGE_C R30, R31, R30, RZ ;  /* 0x0000001e1f1e723e */ /* 0x000fe200048060ff */
[----:B------:R-:W4:Y:S01]  /*8d70*/  S2R R21, SR_TID.X ;  /* 0x0000000000157919 */ /* 0x000f220000002100 */
[----:B------:R-:W-:-:S02]  /*8d80*/  F2FP.SATFINITE.E5M2.F32.PACK_AB_MERGE_C R34, R35, R34, RZ ;  /* 0x000000222322723e */ /* 0x000fc400048060ff */
[----:B------:R-:W-:Y:S01]  /*8d90*/  F2FP.SATFINITE.E5M2.F32.PACK_AB_MERGE_C R44, R45, R44, RZ ;  /* 0x0000002c2d2c723e */ /* 0x000fe200048060ff */
[----:B------:R-:W4:Y:S01]  /*8da0*/  S2R R15, SR_TID.X ;  /* 0x00000000000f7919 */ /* 0x000f220000002100 */
[----:B------:R-:W-:Y:S02]  /*8db0*/  F2FP.SATFINITE.E5M2.F32.PACK_AB_MERGE_C R45, R85, R84, RZ ;  /* 0x00000054552d723e */ /* 0x000fe400048060ff */
[----:B------:R-:W-:Y:S01]  /*8dc0*/  F2FP.SATFINITE.E5M2.F32.PACK_AB_MERGE_C R40, R41, R40, RZ ;  /* 0x000000282928723e */ /* 0x000fe200048060ff */
[----:B------:R-:W4:Y:S01]  /*8dd0*/  S2R R18, SR_TID.X ;  /* 0x0000000000127919 */ /* 0x000f220000002100 */
[----:B------:R-:W-:Y:S02]  /*8de0*/  F2FP.SATFINITE.E5M2.F32.PACK_AB_MERGE_C R41, R77, R76, RZ ;  /* 0x0000004c4d29723e */ /* 0x000fe400048060ff */
[----:B------:R-:W-:Y:S02]  /*8df0*/  F2FP.SATFINITE.E5M2.F32.PACK_AB_MERGE_C R38, R39, R38, RZ ;  /* 0x000000262726723e */ /* 0x000fe400048060ff */
[----:B------:R-:W-:-:S02]  /*8e00*/  F2FP.SATFINITE.E5M2.F32.PACK_AB_MERGE_C R42, R43, R42, RZ ;  /* 0x0000002a2b2a723e */ /* 0x000fc400048060ff */
[----:B------:R-:W-:Y:S02]  /*8e10*/  F2FP.SATFINITE.E5M2.F32.PACK_AB_MERGE_C R46, R47, R46, RZ ;  /* 0x0000002e2f2e723e */ /* 0x000fe400048060ff */
[----:B------:R-:W-:Y:S02]  /*8e20*/  F2FP.SATFINITE.E5M2.F32.PACK_AB_MERGE_C R50, R51, R50, RZ ;  /* 0x000000323332723e */ /* 0x000fe400048060ff */
[----:B------:R-:W-:Y:S02]  /*8e30*/  F2FP.SATFINITE.E5M2.F32.PACK_AB_MERGE_C R48, R49, R48, RZ ;  /* 0x000000303130723e */ /* 0x000fe400048060ff */
[----:B------:R-:W-:Y:S02]  /*8e40*/  F2FP.SATFINITE.E5M2.F32.PACK_AB_MERGE_C R32, R33, R32, RZ ;  /* 0x000000202120723e */ /* 0x000fe400048060ff */
[----:B------:R-:W-:Y:S01]  /*8e50*/  F2FP.SATFINITE.E5M2.F32.PACK_AB_MERGE_C R82, R83, R82, RZ ;  /* 0x000000525352723e */ /* 0x000fe200048060ff */
[C---:B0-----:R-:W-:Y:S01]  /*8e60*/  IMAD.SHL.U32 R4, R111.reuse, 0x200, RZ ;  /* 0x000002006f047824 */ /* 0x041fe200078e00ff */
[C---:B------:R-:W-:Y:S01]  /*8e70*/  LEA.HI R99, R111.reuse, 0x7a, RZ, 0x18 ;  /* 0x0000007a6f637811 */ /* 0x040fe200078fc0ff */
[----:B------:R-:W-:Y:S01]  /*8e80*/  IMAD.SHL.U32 R5, R111, 0x8, RZ ;  /* 0x000000086f057824 */ /* 0x000fe200078e00ff */
[----:B------:R-:W-:-:S02]  /*8e90*/  F2FP.SATFINITE.E5M2.F32.PACK_AB_MERGE_C R58, R59, R58, RZ ;  /* 0x0000003a3b3a723e */ /* 0x000fc400048060ff */
[----:B------:R-:W-:Y:S02]  /*8ea0*/  LOP3.LUT R4, R4, 0x1000, RZ, 0xc0, !PT ;  /* 0x0000100004047812 */ /* 0x000fe400078ec0ff */
[----:B-1----:R-:W-:Y:S02]  /*8eb0*/  LEA.HI R12, R9, 0x56, RZ, 0x18 ;  /* 0x00000056090c7811 */ /* 0x002fe400078fc0ff */
[C---:B------:R-:W-:Y:S02]  /*8ec0*/  LEA.HI R81, R111.reuse, 0x62, RZ, 0x18 ;  /* 0x000000626f517811 */ /* 0x040fe400078fc0ff */
[C---:B------:R-:W-:Y:S01]  /*8ed0*/  LEA.HI R101, R111.reuse, 0x76, RZ, 0x18 ;  /* 0x000000766f657811 */ /* 0x040fe200078fc0ff */
[C---:B-----5:R-:W-:Y:S01]  /*8ee0*/  IMAD.IADD R84, R2.reuse, 0x1, R99 ;  /* 0x0000000102547824 */ /* 0x060fe200078e0263 */
[----:B------:R-:W-:Y:S01]  /*8ef0*/  LEA.HI R103, R111, 0x5a, RZ, 0x18 ;  /* 0x0000005a6f677811 */ /* 0x000fe200078fc0ff */
[----:B------:R-:W-:Y:S01]  /*8f00*/  IMAD.IADD R76, R2, 0x1, R81 ;  /* 0x00000001024c7824 */ /* 0x000fe200078e0251 */
[----:B------:R-:W-:-:S02]  /*8f10*/  LOP3.LUT R99, R26, 0xffff, RZ, 0xc0, !PT ;  /* 0x0000ffff1a637812 */ /* 0x000fc400078ec0ff */
[----:B------:R-:W-:Y:S02]  /*8f20*/  LOP3.LUT R30, R30, 0xffff, RZ, 0xc0, !PT ;  /* 0x0000ffff1e1e7812 */ /* 0x000fe400078ec0ff */
[----:B------:R-:W-:Y:S01]  /*8f30*/  LOP3.LUT R34, R34, 0xffff, RZ, 0xc0, !PT ;  /* 0x0000ffff22227812 */ /* 0x000fe200078ec0ff */
[C---:B------:R-:W-:Y:S01]  /*8f40*/  IMAD.IADD R81, R2.reuse, 0x1, R101 ;  /* 0x0000000102517824 */ /* 0x040fe200078e0265 */
[----:B------:R-:W-:Y:S01]  /*8f50*/  F2FP.SATFINITE.E5M2.F32.PACK_AB_MERGE_C R39, R75, R74, RZ ;  /* 0x0000004a4b27723e */ /* 0x000fe200048060ff */
[----:B------:R-:W-:Y:S01]  /*8f60*/  IMAD.IADD R74, R2, 0x1, R103 ;  /* 0x00000001024a7824 */ /* 0x000fe200078e0267 */
[----:B------:R-:W-:Y:S02]  /*8f70*/  LOP3.LUT R101, R44, 0xffff, RZ, 0xc0, !PT ;  /* 0x0000ffff2c657812 */ /* 0x000fe400078ec0ff */
[----:B------:R-:W-:Y:S02]  /*8f80*/  PRMT R103, R34, 0x3340, R1 ;  /* 0x0000334022677816 */ /* 0x000fe40000000001 */
[----:B------:R-:W-:-:S02]  /*8f90*/  PRMT R44, R99, 0x3340, R30 ;  /* 0x00003340632c7816 */ /* 0x000fc4000000001e */
[----:B------:R-:W-:Y:S02]  /*8fa0*/  LOP3.LUT R102, R42, 0xffff, RZ, 0xc0, !PT ;  /* 0x0000ffff2a667812 */ /* 0x000fe400078ec0ff */
[----:B------:R-:W-:Y:S02]  /*8fb0*/  PRMT R44, R44, 0x5410, R103 ;  /* 0x000054102c2c7816 */ /* 0x000fe40000000067 */
[----:B------:R-:W-:Y:S02]  /*8fc0*/  LOP3.LUT R103, R46, 0xffff, RZ, 0xc0, !PT ;  /* 0x0000ffff2e677812 */ /* 0x000fe400078ec0ff */
[----:B------:R-:W-:Y:S02]  /*8fd0*/  LOP3.LUT R50, R50, 0xffff, RZ, 0xc0, !PT ;  /* 0x0000ffff32327812 */ /* 0x000fe400078ec0ff */
[----:B------:R-:W-:Y:S02]  /*8fe0*/  LOP3.LUT R5, R5, 0xf80, RZ, 0xc0, !PT ;  /* 0x00000f8005057812 */ /* 0x000fe400078ec0ff */
[----:B------:R-:W-:-:S02]  /*8ff0*/  LEA.HI R105, R111, 0x72, RZ, 0x18 ;  /* 0x000000726f697811 */ /* 0x000fc400078fc0ff */
[C---:B------:R-:W-:Y:S02]  /*9000*/  LEA.HI R11, R9.reuse, 0x52, RZ, 0x18 ;  /* 0x00000052090b7811 */ /* 0x040fe400078fc0ff */
[----:B------:R-:W-:Y:S02]  /*9010*/  LEA.HI R10, R9, 0x4e, RZ, 0x18 ;  /* 0x0000004e090a7811 */ /* 0x000fe400078fc0ff */
[----:B------:R-:W-:Y:S02]  /*9020*/  LOP3.LUT R48, R48, 0xffff, RZ, 0xc0, !PT ;  /* 0x0000ffff30307812 */ /* 0x000fe400078ec0ff */
[----:B------:R-:W-:Y:S02]  /*9030*/  LOP3.LUT R100, R40, 0xffff, RZ, 0xc0, !PT ;  /* 0x0000ffff28647812 */ /* 0x000fe400078ec0ff */
[----:B------:R-:W-:Y:S02]  /*9040*/  PRMT R107, R50, 0x3340, R1 ;  /* 0x00003340326b7816 */ /* 0x000fe40000000001 */
[----:B------:R-:W-:-:S02]  /*9050*/  PRMT R46, R102, 0x3340, R103 ;  /* 0x00003340662e7816 */ /* 0x000fc40000000067 */
[----:B------:R-:W-:Y:S02]  /*9060*/  F2FP.SATFINITE.E5M2.F32.PACK_AB_MERGE_C R28, R63, R62, RZ ;  /* 0x0000003e3f1c723e */ /* 0x000fe400048060ff */
[----:B------:R-:W-:Y:S02]  /*9070*/  F2FP.SATFINITE.E5M2.F32.PACK_AB_MERGE_C R31, R67, R66, RZ ;  /* 0x00000042431f723e */ /* 0x000fe400048060ff */
[----:B------:R-:W-:Y:S01]  /*9080*/  LOP3.LUT R83, R32, 0xffff, RZ, 0xc0, !PT ;  /* 0x0000ffff20537812 */ /* 0x000fe200078ec0ff */
[----:B------:R-:W-:Y:S01]  /*9090*/  IMAD.IADD R80, R2, 0x1, R105 ;  /* 0x0000000102507824 */ /* 0x000fe200078e0269 */
[----:B----4-:R-:W-:Y:S02]  /*90a0*/  LEA.HI R22, R21, 0x12, RZ, 0x18 ;  /* 0x0000001215167811 */ /* 0x010fe400078fc0ff */
[----:B------:R-:W-:Y:S02]  /*90b0*/  F2FP.SATFINITE.E5M2.F32.PACK_AB_MERGE_C R43, R79, R78, RZ ;  /* 0x0000004e4f2b723e */ /* 0x000fe400048060ff */
[----:B------:R-:W-:-:S02]  /*90c0*/  PRMT R105, R48, 0x3340, R1 ;  /* 0x0000334030697816 */ /* 0x000fc40000000001 */
[----:B------:R-:W-:Y:S02]  /*90d0*/  PRMT R26, R100, 0x3340, R101 ;  /* 0x00003340641a7816 */ /* 0x000fe40000000065 */
[----:B------:R-:W-:Y:S02]  /*90e0*/  PRMT R46, R46, 0x5410, R107 ;  /* 0x000054102e2e7816 */ /* 0x000fe4000000006b */
[----:B------:R-:W-:Y:S02]  /*90f0*/  F2FP.SATFINITE.E5M2.F32.PACK_AB_MERGE_C R60, R61, R60, RZ ;  /* 0x0000003c3d3c723e */ /* 0x000fe400048060ff */
[----:B------:R-:W-:Y:S02]  /*9100*/  PRMT R8, R83, 0x3340, R0 ;  /* 0x0000334053087816 */ /* 0x000fe40000000000 */
[----:B------:R-:W-:Y:S02]  /*9110*/  LEA.HI R79, R111, 0x6a, RZ, 0x18 ;  /* 0x0000006a6f4f7811 */ /* 0x000fe400078fc0ff */
[----:B------:R-:W-:-:S02]  /*9120*/  LOP3.LUT R58, R58, 0xffff, RZ, 0xc0, !PT ;  /* 0x0000ffff3a3a7812 */ /* 0x000fc400078ec0ff */
[----:B------:R-:W-:Y:S02]  /*9130*/  LOP3.LUT R107, R28, 0xffff, RZ, 0xc0, !PT ;  /* 0x0000ffff1c6b7812 */ /* 0x000fe400078ec0ff */
[----:B------:R-:W-:Y:S02]  /*9140*/  LOP3.LUT R31, R31, 0xffff, RZ, 0xc0, !PT ;  /* 0x0000ffff1f1f7812 */ /* 0x000fe400078ec0ff */
[----:B------:R-:W-:Y:S02]  /*9150*/  LEA.HI R85, R111, 0x6e, RZ, 0x18 ;  /* 0x0000006e6f557811 */ /* 0x000fe400078fc0ff */
[----:B------:R-:W-:Y:S01]  /*9160*/  F2FP.SATFINITE.E5M2.F32.PACK_AB_MERGE_C R47, R87, R86, RZ ;  /* 0x00000056572f723e */ /* 0x000fe200048060ff */
[----:B------:R-:W-:Y:S01]  /*9170*/  IMAD.IADD R86, R2, 0x1, R22 ;  /* 0x0000000102567824 */ /* 0x000fe200078e0216 */
[----:B------:R-:W-:Y:S02]  /*9180*/  PRMT R26, R26, 0x5410, R105 ;  /* 0x000054101a1a7816 */ /* 0x000fe40000000069 */
[----:B------:R-:W-:Y:S01]  /*9190*/  LOP3.LUT R28, R41, 0xffff, RZ, 0xc0, !PT ;  /* 0x0000ffff291c7812 */ /* 0x000fe200078ec0ff */
[----:B------:R-:W-:Y:S01]  /*91a0*/  IMAD.IADD R78, R2, 0x1, R79 ;  /* 0x00000001024e7824 */ /* 0x000fe200078e024f */
[----:B------:R-:W-:-:S02]  /*91b0*/  F2FP.SATFINITE.E5M2.F32.PACK_AB_MERGE_C R36, R37, R36, RZ ;  /* 0x000000242524723e */ /* 0x000fc400048060ff */
[----:B------:R-:W-:Y:S02]  /*91c0*/  F2FP.SATFINITE.E5M2.F32.PACK_AB_MERGE_C R56, R57, R56, RZ ;  /* 0x000000383938723e */ /* 0x000fe400048060ff */
[----:B------:R-:W-:Y:S02]  /*91d0*/  F2FP.SATFINITE.E5M2.F32.PACK_AB_MERGE_C R29, R65, R64, RZ ;  /* 0x00000040411d723e */ /* 0x000fe400048060ff */
[----:B------:R-:W-:Y:S02]  /*91e0*/  PRMT R95, R95, 0x5410, R8 ;  /* 0x000054105f5f7816 */ /* 0x000fe40000000008 */
[C---:B------:R-:W-:Y:S02]  /*91f0*/  LEA.HI R19, R21.reuse, 0x1a, RZ, 0x18 ;  /* 0x0000001a15137811 */ /* 0x040fe400078fc0ff */
[C---:B------:R-:W-:Y:S02]  /*9200*/  LEA.HI R20, R21.reuse, 0x16, RZ, 0x18 ;  /* 0x0000001615147811 */ /* 0x040fe400078fc0ff */
[----:B------:R-:W-:-:S02]  /*9210*/  LEA.HI R88, R21, 0xe, RZ, 0x18 ;  /* 0x0000000e15587811 */ /* 0x000fc400078fc0ff */
[C---:B------:R-:W-:Y:S02]  /*9220*/  LEA.HI R23, R21.reuse, 0xa, RZ, 0x18 ;  /* 0x0000000a15177811 */ /* 0x040fe400078fc0ff */
[----:B------:R-:W-:Y:S02]  /*9230*/  LEA.HI R22, R21, 0x6, RZ, 0x18 ;  /* 0x0000000615167811 */ /* 0x000fe400078fc0ff */
[----:B------:R-:W-:Y:S02]  /*9240*/  LOP3.LUT R105, R60, 0xffff, RZ, 0xc0, !PT ;  /* 0x0000ffff3c697812 */ /* 0x000fe400078ec0ff */
[----:B------:R-:W-:Y:S02]  /*9250*/  PRMT R41, R31, 0x3340, R2 ;  /* 0x000033401f297816 */ /* 0x000fe40000000002 */
[----:B------:R-:W-:Y:S01]  /*9260*/  PRMT R42, R58, 0x3340, R107 ;  /* 0x000033403a2a7816 */ /* 0x000fe2000000006b */
[C---:B------:R-:W-:Y:S01]  /*9270*/  IMAD.IADD R79, R2.reuse, 0x1, R85 ;  /* 0x00000001024f7824 */ /* 0x040fe200078e0255 */
[----:B------:R-:W-:Y:S01]  /*9280*/  F2FP.SATFINITE.E5M2.F32.PACK_AB_MERGE_C R37, R73, R72, RZ ;  /* 0x000000484925723e */ /* 0x000fe200048060ff */
[C---:B------:R-:W-:Y:S01]  /*9290*/  IMAD.IADD R87, R2.reuse, 0x1, R88 ;  /* 0x0000000102577824 */ /* 0x040fe200078e0258 */
[----:B------:R-:W-:Y:S01]  /*92a0*/  LEA.HI R21, R21, 0x2, RZ, 0x18 ;  /* 0x0000000215157811 */ /* 0x000fe200078fc0ff */
[C---:B------:R-:W-:Y:S01]  /*92b0*/  IMAD.IADD R90, R2.reuse, 0x1, R23 ;  /* 0x00000001025a7824 */ /* 0x040fe200078e0217 */
[----:B------:R-:W-:Y:S01]  /*92c0*/  LOP3.LUT R39, R39, 0xffff, RZ, 0xc0, !PT ;  /* 0x0000ffff27277812 */ /* 0x000fe200078ec0ff */
[C---:B------:R-:W-:Y:S01]  /*92d0*/  IMAD.IADD R92, R2.reuse, 0x1, R22 ;  /* 0x00000001025c7824 */ /* 0x040fe200078e0216 */
[----:B------:R-:W-:Y:S01]  /*92e0*/  LOP3.LUT R60, R43, 0xffff, RZ, 0xc0, !PT ;  /* 0x0000ffff2b3c7812 */ /* 0x000fe200078ec0ff */
[----:B------:R-:W-:Y:S01]  /*92f0*/  IMAD.IADD R98, R2, 0x1, R21 ;  /* 0x0000000102627824 */ /* 0x000fe200078e0215 */
[----:B------:R-:W-:Y:S01]  /*9300*/  LOP3.LUT R82, R82, 0xffff, RZ, 0xc0, !PT ;  /* 0x0000ffff52527812 */ /* 0x000fe200078ec0ff */
[C---:B------:R-:W-:Y:S01]  /*9310*/  IMAD.IADD R19, R2.reuse, 0x1, R19 ;  /* 0x0000000102137824 */ /* 0x040fe200078e0213 */
[C---:B------:R-:W-:Y:S01]  /*9320*/  LEA.HI R13, R15.reuse, 0x32, RZ, 0x18 ;  /* 0x000000320f0d7811 */ /* 0x040fe200078fc0ff */
[----:B------:R-:W-:Y:S01]  /*9330*/  IMAD.IADD R20, R2, 0x1, R20 ;  /* 0x0000000102147824 */ /* 0x000fe200078e0214 */
[----:B------:R-:W-:-:S02]  /*9340*/  LEA.HI R14, R15, 0x2e, RZ, 0x18 ;  /* 0x0000002e0f0e7811 */ /* 0x000fc400078fc0ff */
[----:B------:R-:W-:Y:S01]  /*9350*/  LEA.HI R16, R18, 0x26, RZ, 0x18 ;  /* 0x0000002612107811 */ /* 0x000fe200078fc0ff */
[----:B------:R-:W-:Y:S01]  /*9360*/  IMAD.IADD R13, R2, 0x1, R13 ;  /* 0x00000001020d7824 */ /* 0x000fe200078e020d */
[----:B------:R-:W-:Y:S01]  /*9370*/  LEA.HI R17, R18, 0x22, RZ, 0x18 ;  /* 0x0000002212117811 */ /* 0x000fe200078fc0ff */
[C---:B------:R-:W-:Y:S01]  /*9380*/  IMAD.IADD R14, R2.reuse, 0x1, R14 ;  /* 0x00000001020e7824 */ /* 0x040fe200078e020e */
[----:B------:R-:W-:Y:S01]  /*9390*/  SHF.R.U32.HI R83, RZ, 0x8, R83 ;  /* 0x00000008ff537819 */ /* 0x000fe20000011653 */
[C---:B------:R-:W-:Y:S01]  /*93a0*/  IMAD.IADD R16, R2.reuse, 0x1, R16 ;  /* 0x0000000102107824 */ /* 0x040fe200078e0210 */
[----:B------:R-:W-:Y:S01]  /*93b0*/  LEA.HI R15, R15, 0x2a, RZ, 0x18 ;  /* 0x0000002a0f0f7811 */ /* 0x000fe200078fc0ff */
[----:B------:R-:W-:Y:S01]  /*93c0*/  IMAD.IADD R17, R2, 0x1, R17 ;  /* 0x0000000102117824 */ /* 0x000fe200078e0211 */
[----:B------:R-:W-:Y:S02]  /*93d0*/  LEA.HI R18, R18, 0x1e, RZ, 0x18 ;  /* 0x0000001e12127811 */ /* 0x000fe400078fc0ff */
[C---:B------:R-:W-:Y:S01]  /*93e0*/  LEA.HI R75, R111.reuse, 0x5e, RZ, 0x18 ;  /* 0x0000005e6f4b7811 */ /* 0x040fe200078fc0ff */
[C---:B------:R-:W-:Y:S01]  /*93f0*/  IMAD.IADD R15, R2.reuse, 0x1, R15 ;  /* 0x00000001020f7824 */ /* 0x040fe200078e020f */
[C---:B------:R-:W-:Y:S01]  /*9400*/  LEA.HI R77, R111.reuse, 0x66, RZ, 0x18 ;  /* 0x000000666f4d7811 */ /* 0x040fe200078fc0ff */
[----:B------:R-:W-:Y:S01]  /*9410*/  IMAD.IADD R18, R2, 0x1, R18 ;  /* 0x0000000102127824 */ /* 0x000fe200078e0212 */
[----:B------:R-:W-:-:S02]  /*9420*/  LEA.HI R85, R111, 0x7e, RZ, 0x18 ;  /* 0x0000007e6f557811 */ /* 0x000fc400078fc0ff */
[----:B------:R-:W-:Y:S02]  /*9430*/  SHF.R.U32.HI R34, RZ, 0x8, R34 ;  /* 0x00000008ff227819 */ /* 0x000fe40000011622 */
[----:B------:R-:W-:Y:S02]  /*9440*/  LOP3.LUT R29, R29, 0xffff, RZ, 0xc0, !PT ;  /* 0x0000ffff1d1d7812 */ /* 0x000fe400078ec0ff */
[----:B------:R-:W-:Y:S02]  /*9450*/  LOP3.LUT R56, R56, 0xffff, RZ, 0xc0, !PT ;  /* 0x0000ffff38387812 */ /* 0x000fe400078ec0ff */
[----:B------:R-:W-:Y:S02]  /*9460*/  PRMT R42, R42, 0x5410, R41 ;  /* 0x000054102a2a7816 */ /* 0x000fe40000000029 */
[----:B------:R-:W-:Y:S02]  /*9470*/  SHF.R.U32.HI R100, RZ, 0x8, R100 ;  /* 0x00000008ff647819 */ /* 0x000fe40000011664 */
[----:B------:R-:W-:-:S02]  /*9480*/  SHF.R.U32.HI R101, RZ, 0x8, R101 ;  /* 0x00000008ff657819 */ /* 0x000fc40000011665 */
[----:B------:R-:W-:Y:S02]  /*9490*/  LOP3.LUT R37, R37, 0xffff, RZ, 0xc0, !PT ;  /* 0x0000ffff25257812 */ /* 0x000fe400078ec0ff */
[----:B------:R-:W-:Y:S02]  /*94a0*/  PRMT R108, R82, 0x3340, R1 ;  /* 0x00003340526c7816 */ /* 0x000fe40000000001 */
[----:B------:R-:W-:Y:S02]  /*94b0*/  PRMT R41, R39, 0x3340, R60 ;  /* 0x0000334027297816 */ /* 0x000fe4000000003c */
[----:B------:R-:W-:Y:S02]  /*94c0*/  SHF.R.U32.HI R102, RZ, 0x8, R102 ;  /* 0x00000008ff667819 */ /* 0x000fe40000011666 */
[----:B------:R-:W-:Y:S02]  /*94d0*/  SHF.R.U32.HI R103, RZ, 0x8, R103 ;  /* 0x00000008ff677819 */ /* 0x000fe40000011667 */
[----:B------:R-:W-:-:S02]  /*94e0*/  F2FP.SATFINITE.E5M2.F32.PACK_AB_MERGE_C R52, R53, R52, RZ ;  /* 0x000000343534723e */ /* 0x000fc400048060ff */
[----:B------:R-:W-:Y:S02]  /*94f0*/  F2FP.SATFINITE.E5M2.F32.PACK_AB_MERGE_C R54, R55, R54, RZ ;  /* 0x000000363736723e */ /* 0x000fe400048060ff */
[----:B------:R-:W-:Y:S02]  /*9500*/  F2FP.SATFINITE.E5M2.F32.PACK_AB_MERGE_C R68, R69, R68, RZ ;  /* 0x000000444544723e */ /* 0x000fe400048060ff */
[----:B------:R-:W-:Y:S02]  /*9510*/  F2FP.SATFINITE.E5M2.F32.PACK_AB_MERGE_C R70, R71, R70, RZ ;  /* 0x000000464746723e */ /* 0x000fe400048060ff */
[----:B------:R-:W-:Y:S01]  /*9520*/  LOP3.LUT R104, R83, 0xffff, RZ, 0xc0, !PT ;  /* 0x0000ffff53687812 */ /* 0x000fe200078ec0ff */
[C---:B------:R-:W-:Y:S01]  /*9530*/  IMAD.IADD R75, R2.reuse, 0x1, R75 ;  /* 0x00000001024b7824 */ /* 0x040fe200078e024b */
[C---:B------:R-:W-:Y:S01]  /*9540*/  LOP3.LUT R97, R2.reuse, R0, RZ, 0xfc, !PT ;  /* 0x0000000002617212 */ /* 0x040fe200078efcff */
[C---:B------:R-:W-:Y:S01]  /*9550*/  IMAD.IADD R77, R2.reuse, 0x1, R77 ;  /* 0x00000001024d7824 */ /* 0x040fe200078e024d */
[C-C-:B------:R-:W-:Y:S01]  /*9560*/  LOP3.LUT R93, R2.reuse, 0x4, R0.reuse, 0xfe, !PT ;  /* 0x00000004025d7812 */ /* 0x140fe200078efe00 */
[C---:B------:R-:W-:Y:S01]  /*9570*/  IMAD.IADD R85, R2.reuse, 0x1, R85 ;  /* 0x0000000102557824 */ /* 0x040fe200078e0255 */
[----:B------:R-:W-:-:S02]  /*9580*/  LOP3.LUT R91, R2, 0x8, R0, 0xfe, !PT ;  /* 0x00000008025b7812 */ /* 0x000fc400078efe00 */
[C-C-:B------:R-:W-:Y:S02]  /*9590*/  LOP3.LUT R89, R2.reuse, 0xc, R0.reuse, 0xfe, !PT ;  /* 0x0000000c02597812 */ /* 0x140fe400078efe00 */
[C-C-:B------:R-:W-:Y:S02]  /*95a0*/  LOP3.LUT R88, R2.reuse, 0x10, R0.reuse, 0xfe, !PT ;  /* 0x0000001002587812 */ /* 0x140fe400078efe00 */
[C-C-:B------:R-:W-:Y:S02]  /*95b0*/  LOP3.LUT R21, R2.reuse, 0x14, R0.reuse, 0xfe, !PT ;  /* 0x0000001402157812 */ /* 0x140fe400078efe00 */
[C-C-:B------:R-:W-:Y:S02]  /*95c0*/  LOP3.LUT R22, R2.reuse, 0x18, R0.reuse, 0xfe, !PT ;  /* 0x0000001802167812 */ /* 0x140fe400078efe00 */
[C-C-:B------:R-:W-:Y:S02]  /*95d0*/  LOP3.LUT R23, R2.reuse, 0x1c, R0.reuse, 0xfe, !PT ;  /* 0x0000001c02177812 */ /* 0x140fe400078efe00 */
        /* <DEDUP_REMOVED lines=10> */
[----:B------:R-:W-:Y:S02]  /*9680*/  LOP3.LUT R59, R2, 0x4c, R0, 0xfe, !PT ;  /* 0x0000004c023b7812 */ /* 0x000fe400078efe00 */
[----:B--2---:R-:W-:Y:S02]  /*9690*/  IADD3 R6, R4, UR16, R7 ;  /* 0x0000001004067c10 */ /* 0x004fe4000fffe007 */
[----:B------:R-:W-:-:S02]  /*96a0*/  SHF.R.U32.HI R4, RZ, 0x8, R3 ;  /* 0x00000008ff047819 */ /* 0x000fc40000011603 */
[----:B------:R-:W-:Y:S02]  /*96b0*/  SHF.R.U32.HI R3, RZ, 0x8, R24 ;  /* 0x00000008ff037819 */ /* 0x000fe40000011618 */
[----:B------:R-:W-:Y:S02]  /*96c0*/  LOP3.LUT R4, R4, 0xffff, RZ, 0xc0, !PT ;  /* 0x0000ffff04047812 */ /* 0x000fe400078ec0ff */
[----:B------:R-:W-:Y:S01]  /*96d0*/  LOP3.LUT R7, R3, 0xffff, RZ, 0xc0, !PT ;  /* 0x0000ffff03077812 */ /* 0x000fe200078ec0ff */
[----:B------:R-:W-:Y:S02]  /*96e0*/  IMAD.IADD R3, R5, 0x1, R6 ;  /* 0x0000000105037824 */ /* 0x000fe400078e0206 */
[C---:B------:R-:W-:Y:S01]  /*96f0*/  IMAD.IADD R5, R2.reuse, 0x1, R11 ;  /* 0x0000000102057824 */ /* 0x040fe200078e020b */
[----:B------:R-:W-:Y:S01]  /*9700*/  PRMT R96, R7, 0x3340, R4 ;  /* 0x0000334007607816 */ /* 0x000fe20000000004 */
[C---:B------:R-:W-:Y:S01]  /*9710*/  IMAD.IADD R4, R2.reuse, 0x1, R12 ;  /* 0x0000000102047824 */ /* 0x040fe200078e020c */
[C---:B------:R-:W-:Y:S01]  /*9720*/  LEA.HI R11, R9.reuse, 0x4a, RZ, 0x18 ;  /* 0x0000004a090b7811 */ /* 0x040fe200078fc0ff */
[----:B------:R-:W0:Y:S01]  /*9730*/  S2R R12, SR_TID.X ;  /* 0x00000000000c7919 */ /* 0x000e220000002100 */
[----:B------:R-:W-:Y:S01]  /*9740*/  IMAD.IADD R6, R2, 0x1, R10 ;  /* 0x0000000102067824 */ /* 0x000fe200078e020a */
[----:B------:R-:W-:-:S02]  /*9750*/  LEA.HI R10, R9, 0x46, RZ, 0x18 ;  /* 0x00000046090a7811 */ /* 0x000fc400078fc0ff */
[C---:B------:R-:W-:Y:S01]  /*9760*/  IMAD.IADD R7, R2.reuse, 0x1, R11 ;  /* 0x0000000102077824 */ /* 0x040fe200078e020b */
[----:B------:R-:W-:Y:S02]  /*9770*/  LEA.HI R9, R9, 0x42, RZ, 0x18 ;  /* 0x0000004209097811 */ /* 0x000fe400078fc0ff */
[C---:B------:R-:W-:Y:S01]  /*9780*/  IMAD.IADD R8, R2.reuse, 0x1, R10 ;  /* 0x0000000102087824 */ /* 0x040fe200078e020a */
[C-C-:B------:R-:W-:Y:S02]  /*9790*/  LOP3.LUT R24, R2.reuse, 0x20, R0.reuse, 0xfe, !PT ;  /* 0x0000002002187812 */ /* 0x140fe400078efe00 */
[C-C-:B------:R-:W-:Y:S01]  /*97a0*/  LOP3.LUT R61, R2.reuse, 0x50, R0.reuse, 0xfe, !PT ;  /* 0x00000050023d7812 */ /* 0x140fe200078efe00 */
[C---:B------:R-:W-:Y:S01]  /*97b0*/  IMAD.IADD R9, R2.reuse, 0x1, R9 ;  /* 0x0000000102097824 */ /* 0x040fe200078e0209 */
        /* <DEDUP_REMOVED lines=8> */
[C---:B0-----:R-:W-:Y:S02]  /*9840*/  LEA.HI R10, R12.reuse, 0x3e, RZ, 0x18 ;  /* 0x0000003e0c0a7811 */ /* 0x041fe400078fc0ff */
[C---:B------:R-:W-:Y:S02]  /*9850*/  LEA.HI R11, R12.reuse, 0x3a, RZ, 0x18 ;  /* 0x0000003a0c0b7811 */ /* 0x040fe400078fc0ff */
[----:B------:R-:W-:Y:S01]  /*9860*/  LEA.HI R12, R12, 0x36, RZ, 0x18 ;  /* 0x000000360c0c7811 */ /* 0x000fe200078fc0ff */
[C---:B------:R-:W-:Y:S01]  /*9870*/  IMAD.IADD R10, R2.reuse, 0x1, R10 ;  /* 0x00000001020a7824 */ /* 0x040fe200078e020a */
[C-C-:B------:R-:W-:Y:S01]  /*9880*/  LOP3.LUT R72, R2.reuse, 0x74, R0.reuse, 0xfe, !PT ;  /* 0x0000007402487812 */ /* 0x140fe200078efe00 */
[C---:B------:R-:W-:Y:S01]  /*9890*/  IMAD.IADD R11, R2.reuse, 0x1, R11 ;  /* 0x00000001020b7824 */ /* 0x040fe200078e020b */
[C---:B------:R-:W-:Y:S01]  /*98a0*/  LOP3.LUT R73, R2.reuse, 0x78, R0, 0xfe, !PT ;  /* 0x0000007802497812 */ /* 0x040fe200078efe00 */
[----:B------:R-:W-:Y:S01]  /*98b0*/  IMAD.IADD R12, R2, 0x1, R12 ;  /* 0x00000001020c7824 */ /* 0x000fe200078e020c */
[----:B------:R-:W-:-:S02]  /*98c0*/  SHF.R.U32.HI R99, RZ, 0x8, R99 ;  /* 0x00000008ff637819 */ /* 0x000fc40000011663 */
[----:B------:R-:W-:Y:S02]  /*98d0*/  SHF.R.U32.HI R30, RZ, 0x8, R30 ;  /* 0x00000008ff1e7819 */ /* 0x000fe4000001161e */
[----:B------:R-:W-:Y:S02]  /*98e0*/  LOP3.LUT R106, R34, 0xffff, RZ, 0xc0, !PT ;  /* 0x0000ffff226a7812 */ /* 0x000fe400078ec0ff */
[----:B------:R-:W-:Y:S02]  /*98f0*/  SHF.R.U32.HI R48, RZ, 0x8, R48 ;  /* 0x00000008ff307819 */ /* 0x000fe40000011630 */
[----:B------:R-:W-:Y:S02]  /*9900*/  LOP3.LUT R0, R2, 0x7c, R0, 0xfe, !PT ;  /* 0x0000007c02007812 */ /* 0x000fe400078efe00 */
[----:B------:R-:W-:Y:S02]  /*9910*/  PRMT R109, R29, 0x3340, R2 ;  /* 0x000033401d6d7816 */ /* 0x000fe40000000002 */
[----:B------:R-:W-:-:S02]  /*9920*/  PRMT R40, R56, 0x3340, R105 ;  /* 0x0000334038287816 */ /* 0x000fc40000000069 */
[----:B------:R-:W-:Y:S02]  /*9930*/  SHF.R.U32.HI R50, RZ, 0x8, R50 ;  /* 0x00000008ff327819 */ /* 0x000fe40000011632 */
[----:B------:R-:W-:Y:S02]  /*9940*/  LOP3.LUT R101, R101, 0xffff, RZ, 0xc0, !PT ;  /* 0x0000ffff65657812 */ /* 0x000fe400078ec0ff */
[----:B------:R-:W-:Y:S02]  /*9950*/  LOP3.LUT R100, R100, 0xffff, RZ, 0xc0, !PT ;  /* 0x0000ffff64647812 */ /* 0x000fe400078ec0ff */
[----:B------:R-:W-:Y:S02]  /*9960*/  PRMT R2, R37, 0x3340, R28 ;  /* 0x0000334025027816 */ /* 0x000fe4000000001c */
[----:B------:R-:W-:Y:S02]  /*9970*/  PRMT R34, R41, 0x5410, R108 ;  /* 0x0000541029227816 */ /* 0x000fe4000000006c */
[----:B------:R-:W-:-:S02]  /*9980*/  LOP3.LUT R103, R103, 0xffff, RZ, 0xc0, !PT ;  /* 0x0000ffff67677812 */ /* 0x000fc400078ec0ff */
[----:B------:R-:W-:Y:S02]  /*9990*/  LOP3.LUT R102, R102, 0xffff, RZ, 0xc0, !PT ;  /* 0x0000ffff66667812 */ /* 0x000fe400078ec0ff */
[----:B------:R-:W-:Y:S02]  /*99a0*/  SHF.R.U32.HI R56, RZ, 0x8, R56 ;  /* 0x00000008ff387819 */ /* 0x000fe40000011638 */
[----:B------:R-:W-:Y:S02]  /*99b0*/  SHF.R.U32.HI R105, RZ, 0x8, R105 ;  /* 0x00000008ff697819 */ /* 0x000fe40000011669 */
[----:B------:R-:W-:Y:S02]  /*99c0*/  SHF.R.U32.HI R58, RZ, 0x8, R58 ;  /* 0x00000008ff3a7819 */ /* 0x000fe4000001163a */
[----:B------:R-:W-:Y:S02]  /*99d0*/  SHF.R.U32.HI R107, RZ, 0x8, R107 ;  /* 0x00000008ff6b7819 */ /* 0x000fe4000001166b */
[----:B------:R-:W-:-:S02]  /*99e0*/  SHF.R.U32.HI R39, RZ, 0x8, R39 ;  /* 0x00000008ff277819 */ /* 0x000fc40000011627 */
[----:B------:R-:W-:Y:S02]  /*99f0*/  SHF.R.U32.HI R60, RZ, 0x8, R60 ;  /* 0x00000008ff3c7819 */ /* 0x000fe4000001163c */
[----:B------:R-:W-:Y:S02]  /*9a00*/  PRMT R41, R104, 0x3340, R1 ;  /* 0x0000334068297816 */ /* 0x000fe40000000001 */
[----:B------:R-:W-:Y:S02]  /*9a10*/  SHF.R.U32.HI R29, RZ, 0x8, R29 ;  /* 0x00000008ff1d7819 */ /* 0x000fe4000001161d */
[----:B------:R-:W-:Y:S02]  /*9a20*/  SHF.R.U32.HI R31, RZ, 0x8, R31 ;  /* 0x00000008ff1f7819 */ /* 0x000fe4000001161f */
[----:B------:R-:W-:Y:S02]  /*9a30*/  SHF.R.U32.HI R37, RZ, 0x8, R37 ;  /* 0x00000008ff257819 */ /* 0x000fe40000011625 */
[----:B------:R-:W-:-:S02]  /*9a40*/  SHF.R.U32.HI R28, RZ, 0x8, R28 ;  /* 0x00000008ff1c7819 */ /* 0x000fc4000001161c */
[----:B------:R-:W-:Y:S02]  /*9a50*/  SHF.R.U32.HI R82, RZ, 0x8, R82 ;  /* 0x00000008ff527819 */ /* 0x000fe40000011652 */
[----:B------:R-:W-:Y:S02]  /*9a60*/  LOP3.LUT R30, R30, 0xffff, RZ, 0xc0, !PT ;  /* 0x0000ffff1e1e7812 */ /* 0x000fe400078ec0ff */
[----:B------:R-:W-:Y:S02]  /*9a70*/  LOP3.LUT R99, R99, 0xffff, RZ, 0xc0, !PT ;  /* 0x0000ffff63637812 */ /* 0x000fe400078ec0ff */
[----:B------:R-:W-:Y:S02]  /*9a80*/  PRMT R43, R106, 0x3340, R1 ;  /* 0x000033406a2b7816 */ /* 0x000fe40000000001 */
[----:B------:R-:W-:Y:S02]  /*9a90*/  LOP3.LUT R104, R48, 0xffff, RZ, 0xc0, !PT ;  /* 0x0000ffff30687812 */ /* 0x000fe400078ec0ff */
[----:B------:R-:W-:-:S02]  /*9aa0*/  LOP3.LUT R106, R50, 0xffff, RZ, 0xc0, !PT ;  /* 0x0000ffff326a7812 */ /* 0x000fc400078ec0ff */
[----:B------:R-:W-:Y:S02]  /*9ab0*/  PRMT R48, R100, 0x3340, R101 ;  /* 0x0000334064307816 */ /* 0x000fe40000000065 */
[----:B------:R-:W-:Y:S02]  /*9ac0*/  PRMT R50, R102, 0x3340, R103 ;  /* 0x0000334066327816 */ /* 0x000fe40000000067 */
[----:B------:R-:W-:Y:S02]  /*9ad0*/  LOP3.LUT R105, R105, 0xffff, RZ, 0xc0, !PT ;  /* 0x0000ffff69697812 */ /* 0x000fe400078ec0ff */
[----:B------:R-:W-:Y:S02]  /*9ae0*/  LOP3.LUT R56, R56, 0xffff, RZ, 0xc0, !PT ;  /* 0x0000ffff38387812 */ /* 0x000fe400078ec0ff */
[----:B------:R-:W-:Y:S02]  /*9af0*/  LOP3.LUT R107, R107, 0xffff, RZ, 0xc0, !PT ;  /* 0x0000ffff6b6b7812 */ /* 0x000fe400078ec0ff */
[----:B------:R-:W-:-:S02]  /*9b00*/  LOP3.LUT R58, R58, 0xffff, RZ, 0xc0, !PT ;  /* 0x0000ffff3a3a7812 */ /* 0x000fc400078ec0ff */
[----:B------:R-:W-:Y:S02]  /*9b10*/  LOP3.LUT R60, R60, 0xffff, RZ, 0xc0, !PT ;  /* 0x0000ffff3c3c7812 */ /* 0x000fe400078ec0ff */
[----:B------:R-:W-:Y:S02]  /*9b20*/  LOP3.LUT R101, R39, 0xffff, RZ, 0xc0, !PT ;  /* 0x0000ffff27657812 */ /* 0x000fe400078ec0ff */
[----:B------:R-:W-:Y:S02]  /*9b30*/  LOP3.LUT R100, R29, 0xffff, RZ, 0xc0, !PT ;  /* 0x0000ffff1d647812 */ /* 0x000fe400078ec0ff */
[----:B------:R-:W-:Y:S02]  /*9b40*/  LOP3.LUT R102, R31, 0xffff, RZ, 0xc0, !PT ;  /* 0x0000ffff1f667812 */ /* 0x000fe400078ec0ff */
[----:B------:R-:W-:Y:S02]  /*9b50*/  LOP3.LUT R28, R28, 0xffff, RZ, 0xc0, !PT ;  /* 0x0000ffff1c1c7812 */ /* 0x000fe400078ec0ff */
[----:B------:R-:W-:-:S02]  /*9b60*/  LOP3.LUT R37, R37, 0xffff, RZ, 0xc0, !PT ;  /* 0x0000ffff25257812 */ /* 0x000fc400078ec0ff */
[----:B------:R-:W-:Y:S02]  /*9b70*/  LOP3.LUT R82, R82, 0xffff, RZ, 0xc0, !PT ;  /* 0x0000ffff52527812 */ /* 0x000fe400078ec0ff */
[----:B------:R-:W-:Y:S02]  /*9b80*/  PRMT R30, R99, 0x3340, R30 ;  /* 0x00003340631e7816 */ /* 0x000fe4000000001e */
[----:B------:R-:W-:Y:S02]  /*9b90*/  PRMT R29, R56, 0x3340, R105 ;  /* 0x00003340381d7816 */ /* 0x000fe40000000069 */
[----:B------:R-:W-:Y:S02]  /*9ba0*/  PRMT R31, R58, 0x3340, R107 ;  /* 0x000033403a1f7816 */ /* 0x000fe4000000006b */
[----:B------:R-:W-:Y:S02]  /*9bb0*/  PRMT R60, R101, 0x3340, R60 ;  /* 0x00003340653c7816 */ /* 0x000fe4000000003c */
[----:B------:R-:W-:-:S02]  /*9bc0*/  PRMT R56, R100, 0x3340, R1 ;  /* 0x0000334064387816 */ /* 0x000fc40000000001 */
[--C-:B------:R-:W-:Y:S02]  /*9bd0*/  PRMT R58, R102, 0x3340, R1.reuse ;  /* 0x00003340663a7816 */ /* 0x100fe40000000001 */
[----:B------:R-:W-:Y:S02]  /*9be0*/  PRMT R39, R37, 0x3340, R28 ;  /* 0x0000334025277816 */ /* 0x000fe4000000001c */
[----:B------:R-:W-:Y:S02]  /*9bf0*/  PRMT R101, R82, 0x3340, R1 ;  /* 0x0000334052657816 */ /* 0x000fe40000000001 */
[----:B------:R-:W-:Y:S02]  /*9c00*/  PRMT R41, R96, 0x5410, R41 ;  /* 0x0000541060297816 */ /* 0x000fe40000000029 */
[----:B------:R-:W-:Y:S02]  /*9c10*/  PRMT R82, R30, 0x5410, R43 ;  /* 0x000054101e527816 */ /* 0x000fe4000000002b */
[----:B------:R-:W-:-:S02]  /*9c20*/  LOP3.LUT R36, R36, 0xffff, RZ, 0xc0, !PT ;  /* 0x0000ffff24247812 */ /* 0x000fc400078ec0ff */
[----:B------:R-:W-:Y:S02]  /*9c30*/  LOP3.LUT R37, R38, 0xffff, RZ, 0xc0, !PT ;  /* 0x0000ffff26257812 */ /* 0x000fe400078ec0ff */
[----:B------:R-:W-:Y:S02]  /*9c40*/  PRMT R56, R29, 0x5410, R56 ;  /* 0x000054101d387816 */ /* 0x000fe40000000038 */
[----:B------:R-:W-:Y:S02]  /*9c50*/  PRMT R58, R31, 0x5410, R58 ;  /* 0x000054101f3a7816 */ /* 0x000fe4000000003a */
[--C-:B------:R-:W-:Y:S02]  /*9c60*/  PRMT R28, R95, 0x4210, R36.reuse ;  /* 0x000042105f1c7816 */ /* 0x100fe40000000024 */
[----:B------:R-:W-:Y:S02]  /*9c70*/  PRMT R29, R41, 0x5210, R36 ;  /* 0x00005210291d7816 */ /* 0x000fe40000000024 */
[----:B------:R-:W-:-:S02]  /*9c80*/  PRMT R30, R44, 0x4210, R37 ;  /* 0x000042102c1e7816 */ /* 0x000fc40000000025 */
[----:B------:R-:W-:Y:S01]  /*9c90*/  PRMT R31, R82, 0x5210, R37 ;  /* 0x00005210521f7816 */ /* 0x000fe20000000025 */
[----:B------:R-:W-:Y:S01]  /*9ca0*/  BAR.SYNC.DEFER_BLOCKING 0x0 ;  /* 0x0000000000007b1d */ /* 0x000fe20000010000 */
[----:B------:R-:W-:Y:S02]  /*9cb0*/  LOP3.LUT R94, R94, 0xffff, RZ, 0xc0, !PT ;  /* 0x0000ffff5e5e7812 */ /* 0x000fe400078ec0ff */
[----:B------:R-:W-:Y:S02]  /*9cc0*/  PRMT R40, R40, 0x5410, R109 ;  /* 0x0000541028287816 */ /* 0x000fe4000000006d */
[--C-:B------:R-:W-:Y:S02]  /*9cd0*/  PRMT R109, R94, 0x3340, R1.reuse ;  /* 0x000033405e6d7816 */ /* 0x100fe40000000001 */
[----:B------:R-:W-:Y:S02]  /*9ce0*/  SHF.R.U32.HI R94, RZ, 0x8, R94 ;  /* 0x00000008ff5e7819 */ /* 0x000fe4000001165e */
[----:B------:R-:W-:-:S02]  /*9cf0*/  PRMT R83, R104, 0x3340, R1 ;  /* 0x0000334068537816 */ /* 0x000fc40000000001 */
[----:B------:R-:W-:Y:S01]  /*9d00*/  LOP3.LUT R94, R94, 0xffff, RZ, 0xc0, !PT ;  /* 0x0000ffff5e5e7812 */ /* 0x000fe200078ec0ff */
[----:B------:R-:W-:Y:S03]  /*9d10*/  STSM.16.M88.4 [R3], R28 ;  /* 0x0000001c03007844 */ /* 0x000fe60000000200 */
[----:B------:R-:W-:Y:S02]  /*9d20*/  PRMT R100, R94, 0x3340, R1 ;  /* 0x000033405e647816 */ /* 0x000fe40000000001 */
[----:B------:R-:W-:Y:S02]  /*9d30*/  PRMT R94, R48, 0x5410, R83 ;  /* 0x00005410305e7816 */ /* 0x000fe40000000053 */
[----:B------:R-:W-:-:S04]  /*9d40*/  LOP3.LUT R48, R111, 0x1ff, RZ, 0xc0, !PT ;  /* 0x000001ff6f307812 */ /* 0x000fc800078ec0ff */
[----:B------:R-:W-:Y:S01]  /*9d50*/  LEA R48, R48, UR16, 0x4 ;  /* 0x0000001030307c11 */ /* 0x000fe2000f8e20ff */
[----:B------:R-:W-:Y:S01]  /*9d60*/  BAR.SYNC.DEFER_BLOCKING 0x0 ;  /* 0x0000000000007b1d */ /* 0x000fe20000010000 */
[----:B------:R-:W-:Y:S02]  /*9d70*/  PRMT R99, R106, 0x3340, R1 ;  /* 0x000033406a637816 */ /* 0x000fe40000000001 */
[----:B------:R-:W-:Y:S02]  /*9d80*/  PRMT R100, R39, 0x5410, R100 ;  /* 0x0000541027647816 */ /* 0x000fe40000000064 */
[----:B------:R-:W-:Y:S02]  /*9d90*/  LOP3.LUT R37, R52, 0xffff, RZ, 0xc0, !PT ;  /* 0x0000ffff34257812 */ /* 0x000fe400078ec0ff */
[----:B------:R-:W-:Y:S01]  /*9da0*/  LOP3.LUT R39, R54, 0xffff, RZ, 0xc0, !PT ;  /* 0x0000ffff36277812 */ /* 0x000fe200078ec0ff */
[----:B------:R-:W0:Y:S01]  /*9db0*/  LDS.128 R28, [R48] ;  /* 0x00000000301c7984 */ /* 0x000e220000000c00 */
[----:B------:R-:W-:-:S02]  /*9dc0*/  PRMT R50, R50, 0x5410, R99 ;  /* 0x0000541032327816 */ /* 0x000fc40000000063 */
[----:B------:R-:W-:Y:S02]  /*9dd0*/  PRMT R36, R26, 0x4210, R37 ;  /* 0x000042101a247816 */ /* 0x000fe40000000025 */
[----:B------:R-:W-:Y:S02]  /*9de0*/  PRMT R38, R46, 0x4210, R39 ;  /* 0x000042102e267816 */ /* 0x000fe40000000027 */
[----:B------:R-:W-:Y:S02]  /*9df0*/  PRMT R37, R94, 0x5210, R37 ;  /* 0x000052105e257816 */ /* 0x000fe40000000025 */
[----:B------:R-:W-:Y:S01]  /*9e00*/  PRMT R39, R50, 0x5210, R39 ;  /* 0x0000521032277816 */ /* 0x000fe20000000027 */
[----:B------:R-:W-:Y:S06]  /*9e10*/  BAR.SYNC.DEFER_BLOCKING 0x0 ;  /* 0x0000000000007b1d */ /* 0x000fec0000010000 */
[----:B------:R-:W-:Y:S02]  /*9e20*/  STSM.16.M88.4 [R3], R36 ;  /* 0x0000002403007844 */ /* 0x000fe40000000200 */
[----:B------:R-:W-:Y:S01]  /*9e30*/  BAR.SYNC.DEFER_BLOCKING 0x0 ;  /* 0x0000000000007b1d */ /* 0x000fe20000010000 */
[----:B------:R-:W-:-:S02]  /*9e40*/  LOP3.LUT R41, R68, 0xffff, RZ, 0xc0, !PT ;  /* 0x0000ffff44297812 */ /* 0x000fc400078ec0ff */
[----:B------:R-:W-:Y:S02]  /*9e50*/  LOP3.LUT R43, R70, 0xffff, RZ, 0xc0, !PT ;  /* 0x0000ffff462b7812 */ /* 0x000fe400078ec0ff */
[----:B------:R-:W-:Y:S01]  /*9e60*/  PRMT R40, R40, 0x4210, R41 ;  /* 0x0000421028287816 */ /* 0x000fe20000000029 */
[----:B------:R-:W1:Y:S01]  /*9e70*/  LDS.128 R36, [R48] ;  /* 0x0000000030247984 */ /* 0x000e620000000c00 */
[----:B------:R-:W-:Y:S02]  /*9e80*/  PRMT R42, R42, 0x4210, R43 ;  /* 0x000042102a2a7816 */ /* 0x000fe4000000002b */
[----:B------:R-:W-:Y:S02]  /*9e90*/  PRMT R41, R56, 0x5210, R41 ;  /* 0x0000521038297816 */ /* 0x000fe40000000029 */
[----:B------:R-:W-:Y:S01]  /*9ea0*/  PRMT R43, R58, 0x5210, R43 ;  /* 0x000052103a2b7816 */ /* 0x000fe2000000002b */
[----:B------:R-:W-:Y:S01]  /*9eb0*/  BAR.SYNC.DEFER_BLOCKING 0x0 ;  /* 0x0000000000007b1d */ /* 0x000fe20000010000 */
[----:B------:R-:W-:-:S02]  /*9ec0*/  LOP3.LUT R45, R45, 0xffff, RZ, 0xc0, !PT ;  /* 0x0000ffff2d2d7812 */ /* 0x000fc400078ec0ff */
[----:B------:R-:W-:-:S03]  /*9ed0*/  LOP3.LUT R47, R47, 0xffff, RZ, 0xc0, !PT ;  /* 0x0000ffff2f2f7812 */ /* 0x000fc600078ec0ff */
[----:B------:R2:W-:Y:S01]  /*9ee0*/  STSM.16.M88.4 [R3], R40 ;  /* 0x0000002803007844 */ /* 0x0005e20000000200 */
[----:B------:R-:W-:Y:S02]  /*9ef0*/  PRMT R2, R2, 0x5410, R109 ;  /* 0x0000541002027816 */ /* 0x000fe4000000006d */
[----:B------:R-:W-:Y:S02]  /*9f00*/  PRMT R60, R60, 0x5410, R101 ;  /* 0x000054103c3c7816 */ /* 0x000fe40000000065 */
[--C-:B--2---:R-:W-:Y:S02]  /*9f10*/  PRMT R40, R2, 0x4210, R45.reuse ;  /* 0x0000421002287816 */ /* 0x104fe4000000002d */
[----:B------:R-:W-:Y:S02]  /*9f20*/  PRMT R41, R100, 0x5210, R45 ;  /* 0x0000521064297816 */ /* 0x000fe4000000002d */
[--C-:B------:R-:W-:Y:S02]  /*9f30*/  PRMT R42, R34, 0x4210, R47.reuse ;  /* 0x00004210222a7816 */ /* 0x100fe4000000002f */
[----:B------:R-:W-:Y:S01]  /*9f40*/  PRMT R43, R60, 0x5210, R47 ;  /* 0x000052103c2b7816 */ /* 0x000fe2000000002f */
[----:B------:R-:W-:Y:S06]  /*9f50*/  BAR.SYNC.DEFER_BLOCKING 0x0 ;  /* 0x0000000000007b1d */ /* 0x000fec0000010000 */
[----:B------:R-:W2:Y:S02]  /*9f60*/  LDS.128 R44, [R48] ;  /* 0x00000000302c7984 */ /* 0x000ea40000000c00 */
[----:B------:R-:W-:Y:S01]  /*9f70*/  BAR.SYNC.DEFER_BLOCKING 0x0 ;  /* 0x0000000000007b1d */ /* 0x000fe20000010000 */
[C---:B---3--:R-:W-:Y:S01]  /*9f80*/  IMAD R50, R110.reuse, UR4, RZ ;  /* 0x000000046e327c24 */ /* 0x048fe2000f8e02ff */
[----:B------:R-:W-:-:S04]  /*9f90*/  ISETP.GE.AND P0, PT, R110, UR6, PT ;  /* 0x000000066e007c0c */ /* 0x000fc8000bf06270 */
[----:B------:R-:W-:Y:S01]  /*9fa0*/  ULDC.64 UR4, c[0x0][0x220] ;  /* 0x0000880000047ab9 */ /* 0x000fe20000000a00 */
[----:B------:R-:W-:Y:S01]  /*9fb0*/  ULDC UR6, c[0x0][0x22c] ;  /* 0x00008b0000067ab9 */ /* 0x000fe20000000800 */
[C---:B------:R-:W-:Y:S01]  /*9fc0*/  IADD3 R26, P2, R50.reuse, UR4, RZ ;  /* 0x00000004321a7c10 */ /* 0x040fe2000ff5e0ff */
[----:B------:R-:W-:Y:S01]  /*9fd0*/  ULDC UR4, c[0x0][0x248] ;  /* 0x0000920000047ab9 */ /* 0x000fe20000000800 */
[C---:B------:R-:W-:Y:S01]  /*9fe0*/  ISETP.LT.AND P1, PT, R97.reuse, UR7, !P0 ;  /* 0x0000000761007c0c */ /* 0x040fe2000c721270 */
[----:B------:R-:W-:Y:S01]  /*9ff0*/  IMAD R97, R97, UR4, RZ ;  /* 0x0000000461617c24 */ /* 0x000fe2000f8e02ff */
[----:B------:R3:W-:Y:S01]  /*a000*/  STSM.16.M88.4 [R3], R40 ;  /* 0x0000002803007844 */ /* 0x0007e20000000200 */
[----:B------:R-:W-:Y:S01]  /*a010*/  LEA.HI.X.SX32 R50, R50, UR5, 0x1, P2 ;  /* 0x0000000532327c11 */ /* 0x000fe200090f0eff */
[----:B------:R-:W-:Y:S01]  /*a020*/  ULDC UR5, c[0x0][0x22c] ;  /* 0x00008b0000057ab9 */ /* 0x000fe20000000800 */
[----:B------:R-:W-:Y:S01]  /*a030*/  BAR.SYNC.DEFER_BLOCKING 0x0 ;  /* 0x0000000000007b1d */ /* 0x000fe20000010000 */
[----:B------:R-:W-:Y:S01]  /*a040*/  IADD3 R82, P2, R97, R26, RZ ;  /* 0x0000001a61527210 */ /* 0x000fe20007f5e0ff */
[----:B------:R-:W-:-:S03]  /*a050*/  IMAD R95, R98, UR4, RZ ;  /* 0x00000004625f7c24 */ /* 0x000fc6000f8e02ff */
[----:B------:R-:W-:Y:S01]  /*a060*/  LEA.HI.X.SX32 R83, R97, R50, 0x1, P2 ;  /* 0x0000003261537211 */ /* 0x000fe200010f0eff */
[----:B------:R-:W-:Y:S01]  /*a070*/  ULDC UR7, c[0x0][0x22c] ;  /* 0x00008b0000077ab9 */ /* 0x000fe20000000800 */
[----:B0-----:R-:W-:Y:S02]  /*a080*/  PRMT R97, R28, 0x7770, RZ ;  /* 0x000077701c617816 */ /* 0x001fe400000000ff */
[----:B------:R-:W-:Y:S01]  /*a090*/  ISETP.LT.AND P4, PT, R98, UR5, !P0 ;  /* 0x0000000562007c0c */ /* 0x000fe2000c781270 */
[----:B------:R-:W-:Y:S01]  /*a0a0*/  ULDC UR5, c[0x0][0x22c] ;  /* 0x00008b0000057ab9 */ /* 0x000fe20000000800 */
[----:B------:R-:W-:-:S04]  /*a0b0*/  IADD3 R2, P3, R95, R26, RZ ;  /* 0x0000001a5f027210 */ /* 0x000fc80007f7e0ff */
[----:B---3--:R-:W-:Y:S02]  /*a0c0*/  LEA.HI.X.SX32 R3, R95, R50, 0x1, P3 ;  /* 0x000000325f037211 */ /* 0x008fe400018f0eff */
[----:B------:R-:W-:Y:S01]  /*a0d0*/  PRMT R95, R29, 0x7770, RZ ;  /* 0x000077701d5f7816 */ /* 0x000fe200000000ff */
[----:B------:R0:W-:Y:S01]  /*a0e0*/  @P1 STG.E.U8 desc[UR18][R82.64], R97 ;  /* 0x0000006152001986 */ /* 0x0001e2000c101112 */
[C---:B------:R-:W-:Y:S01]  /*a0f0*/  ISETP.LT.AND P1, PT, R93.reuse, UR5, !P0 ;  /* 0x000000055d007c0c */ /* 0x040fe2000c721270 */
[----:B------:R-:W-:Y:S01]  /*a100*/  IMAD R93, R93, UR4, RZ ;  /* 0x000000045d5d7c24 */ /* 0x000fe2000f8e02ff */
[----:B------:R-:W-:Y:S01]  /*a110*/  ULDC UR5, c[0x0][0x22c] ;  /* 0x00008b0000057ab9 */ /* 0x000fe20000000800 */
[----:B------:R3:W-:Y:S03]  /*a120*/  @P4 STG.E.U8 desc[UR18][R2.64], R95 ;  /* 0x0000005f02004986 */ /* 0x0007e6000c101112 */
[----:B------:R-:W-:Y:S01]  /*a130*/  IADD3 R42, P5, R93, R26, RZ ;  /* 0x0000001a5d2a7210 */ /* 0x000fe20007fbe0ff */
[----:B------:R-:W-:Y:S01]  /*a140*/  IMAD R41, R92, UR4, RZ ;  /* 0x000000045c297c24 */ /* 0x000fe2000f8e02ff */
[C---:B------:R-:W-:Y:S01]  /*a150*/  ISETP.LT.AND P3, PT, R91.reuse, UR5, !P0 ;  /* 0x000000055b007c0c */ /* 0x040fe2000c761270 */
[----:B------:R-:W-:Y:S01]  /*a160*/  IMAD R91, R91, UR4, RZ ;  /* 0x000000045b5b7c24 */ /* 0x000fe2000f8e02ff */
[----:B------:R-:W-:Y:S01]  /*a170*/  LEA.HI.X.SX32 R43, R93, R50, 0x1, P5 ;  /* 0x000000325d2b7211 */ /* 0x000fe200028f0eff */
[----:B0-----:R-:W-:Y:S01]  /*a180*/  IMAD R83, R90, UR4, RZ ;  /* 0x000000045a537c24 */ /* 0x001fe2000f8e02ff */
[----:B------:R-:W-:Y:S01]  /*a190*/  ISETP.LT.AND P2, PT, R92, UR6, !P0 ;  /* 0x000000065c007c0c */ /* 0x000fe2000c741270 */
[----:B------:R-:W-:Y:S01]  /*a1a0*/  ULDC UR5, c[0x0][0x22c] ;  /* 0x00008b0000057ab9 */ /* 0x000fe20000000800 */
[----:B---3--:R-:W-:Y:S01]  /*a1b0*/  PRMT R95, R30, 0x7770, RZ ;  /* 0x000077701e5f7816 */ /* 0x008fe200000000ff */
[----:B------:R-:W-:Y:S01]  /*a1c0*/  ULDC UR6, c[0x0][0x22c] ;  /* 0x00008b0000067ab9 */ /* 0x000fe20000000800 */
[----:B------:R-:W-:Y:S01]  /*a1d0*/  ISETP.LT.AND P4, PT, R90, UR7, !P0 ;  /* 0x000000075a007c0c */ /* 0x000fe2000c781270 */
[----:B------:R-:W-:Y:S01]  /*a1e0*/  ULDC UR7, c[0x0][0x22c] ;  /* 0x00008b0000077ab9 */ /* 0x000fe20000000800 */
[-C--:B------:R-:W-:Y:S01]  /*a1f0*/  IADD3 R2, P6, R41, R26.reuse, RZ ;  /* 0x0000001a29027210 */ /* 0x080fe20007fde0ff */
[----:B------:R0:W-:Y:S01]  /*a200*/  @P1 STG.E.U8 desc[UR18][R42.64], R95 ;  /* 0x0000005f2a001986 */ /* 0x0001e2000c101112 */
[----:B------:R-:W-:-:S02]  /*a210*/  IADD3 R40, P5, R91, R26, RZ ;  /* 0x0000001a5b287210 */ /* 0x000fc40007fbe0ff */
[-C--:B------:R-:W-:Y:S02]  /*a220*/  LEA.HI.X.SX32 R3, R41, R50.reuse, 0x1, P6 ;  /* 0x0000003229037211 */ /* 0x080fe400030f0eff */
[----:B------:R-:W-:Y:S02]  /*a230*/  LEA.HI.X.SX32 R41, R91, R50, 0x1, P5 ;  /* 0x000000325b297211 */ /* 0x000fe400028f0eff */
[----:B------:R-:W-:Y:S02]  /*a240*/  PRMT R93, R31, 0x7770, RZ ;  /* 0x000077701f5d7816 */ /* 0x000fe400000000ff */
[C---:B0-----:R-:W-:Y:S02]  /*a250*/  IADD3 R42, P1, R83.reuse, R26, RZ ;  /* 0x0000001a532a7210 */ /* 0x041fe40007f3e0ff */
[----:B------:R-:W-:Y:S02]  /*a260*/  PRMT R91, R28, 0x7771, RZ ;  /* 0x000077711c5b7816 */ /* 0x000fe400000000ff */
[----:B------:R-:W-:-:S02]  /*a270*/  LEA.HI.X.SX32 R43, R83, R50, 0x1, P1 ;  /* 0x00000032532b7211 */ /* 0x000fc400008f0eff */
[----:B------:R-:W-:Y:S02]  /*a280*/  PRMT R83, R29, 0x7771, RZ ;  /* 0x000077711d537816 */ /* 0x000fe400000000ff */
[C---:B------:R-:W-:Y:S01]  /*a290*/  ISETP.LT.AND P1, PT, R89.reuse, UR5, !P0 ;  /* 0x0000000559007c0c */ /* 0x040fe2000c721270 */
[----:B------:R-:W-:Y:S01]  /*a2a0*/  IMAD R89, R89, UR4, RZ ;  /* 0x0000000459597c24 */ /* 0x000fe2000f8e02ff */
[----:B------:R0:W-:Y:S01]  /*a2b0*/  @P2 STG.E.U8 desc[UR18][R2.64], R93 ;  /* 0x0000005d02002986 */ /* 0x0001e2000c101112 */
[----:B------:R-:W-:-:S03]  /*a2c0*/  ULDC UR5, c[0x0][0x22c] ;  /* 0x00008b0000057ab9 */ /* 0x000fc60000000800 */
[----:B------:R-:W-:Y:S04]  /*a2d0*/  @P3 STG.E.U8 desc[UR18][R40.64], R91 ;  /* 0x0000005b28003986 */ /* 0x000fe8000c101112 */
[----:B------:R3:W-:Y:S01]  /*a2e0*/  @P4 STG.E.U8 desc[UR18][R42.64], R83 ;  /* 0x000000532a004986 */ /* 0x0007e2000c101112 */
[C---:B------:R-:W-:Y:S01]  /*a2f0*/  ISETP.LT.AND P2, PT, R87.reuse, UR6, !P0 ;  /* 0x0000000657007c0c */ /* 0x040fe2000c741270 */
[----:B------:R-:W-:Y:S01]  /*a300*/  IMAD R87, R87, UR4, RZ ;  /* 0x0000000457577c24 */ /* 0x000fe2000f8e02ff */
[----:B0-----:R-:W-:Y:S01]  /*a310*/  PRMT R93, R30, 0x7771, RZ ;  /* 0x000077711e5d7816 */ /* 0x001fe200000000ff */
[----:B------:R-:W-:Y:S01]  /*a320*/  ULDC UR6, c[0x0][0x22c] ;  /* 0x00008b0000067ab9 */ /* 0x000fe20000000800 */
[----:B---3--:R-:W-:Y:S01]  /*a330*/  IADD3 R42, P5, R89, R26, RZ ;  /* 0x0000001a592a7210 */ /* 0x008fe20007fbe0ff */
[----:B------:R-:W-:-:S03]  /*a340*/  IMAD R83, R86, UR4, RZ ;  /* 0x0000000456537c24 */ /* 0x000fc6000f8e02ff */
[----:B------:R-:W-:Y:S01]  /*a350*/  LEA.HI.X.SX32 R43, R89, R50, 0x1, P5 ;  /* 0x00000032592b7211 */ /* 0x000fe200028f0eff */
[C---:B------:R-:W-:Y:S01]  /*a360*/  IMAD R41, R88.reuse, UR4, RZ ;  /* 0x0000000458297c24 */ /* 0x040fe2000f8e02ff */
[----:B------:R-:W-:Y:S01]  /*a370*/  ISETP.LT.AND P3, PT, R88, UR5, !P0 ;  /* 0x0000000558007c0c */ /* 0x000fe2000c761270 */
[----:B------:R-:W-:Y:S02]  /*a380*/  ULDC UR5, c[0x0][0x22c] ;  /* 0x00008b0000057ab9 */ /* 0x000fe40000000800 */
[----:B------:R0:W-:Y:S01]  /*a390*/  @P1 STG.E.U8 desc[UR18][R42.64], R93 ;  /* 0x0000005d2a001986 */ /* 0x0001e2000c101112 */
[----:B------:R-:W-:Y:S01]  /*a3a0*/  ISETP.LT.AND P4, PT, R86, UR7, !P0 ;  /* 0x0000000756007c0c */ /* 0x000fe2000c781270 */
[----:B------:R-:W-:Y:S01]  /*a3b0*/  ULDC UR7, c[0x0][0x22c] ;  /* 0x00008b0000077ab9 */ /* 0x000fe20000000800 */
[-C--:B------:R-:W-:Y:S02]  /*a3c0*/  IADD3 R2, P6, R87, R26.reuse, RZ ;  /* 0x0000001a57027210 */ /* 0x080fe40007fde0ff */
[----:B------:R-:W-:-:S02]  /*a3d0*/  IADD3 R40, P5, R41, R26, RZ ;  /* 0x0000001a29287210 */ /* 0x000fc40007fbe0ff */
[----:B------:R-:W-:Y:S02]  /*a3e0*/  LEA.HI.X.SX32 R3, R87, R50, 0x1, P6 ;  /* 0x0000003257037211 */ /* 0x000fe400030f0eff */
[----:B0-----:R-:W-:Y:S02]  /*a3f0*/  IADD3 R42, P1, R83, R26, RZ ;  /* 0x0000001a532a7210 */ /* 0x001fe40007f3e0ff */
[----:B------:R-:W-:Y:S02]  /*a400*/  PRMT R91, R31, 0x7771, RZ ;  /* 0x000077711f5b7816 */ /* 0x000fe400000000ff */
[-C--:B------:R-:W-:Y:S02]  /*a410*/  LEA.HI.X.SX32 R43, R83, R50.reuse, 0x1, P1 ;  /* 0x00000032532b7211 */ /* 0x080fe400008f0eff */
[C---:B------:R-:W-:Y:S01]  /*a420*/  ISETP.LT.AND P1, PT, R21.reuse, UR5, !P0 ;  /* 0x0000000515007c0c */ /* 0x040fe2000c721270 */
[----:B------:R-:W-:Y:S01]  /*a430*/  IMAD R21, R21, UR4, RZ ;  /* 0x0000000415157c24 */ /* 0x000fe2000f8e02ff */
[----:B------:R-:W-:-:S02]  /*a440*/  LEA.HI.X.SX32 R41, R41, R50, 0x1, P5 ;  /* 0x0000003229297211 */ /* 0x000fc400028f0eff */
[----:B------:R-:W-:Y:S01]  /*a450*/  PRMT R89, R28, 0x7772, RZ ;  /* 0x000077721c597816 */ /* 0x000fe200000000ff */
[----:B------:R0:W-:Y:S01]  /*a460*/  @P2 STG.E.U8 desc[UR18][R2.64], R91 ;  /* 0x0000005b02002986 */ /* 0x0001e2000c101112 */
[----:B------:R-:W-:Y:S01]  /*a470*/  PRMT R87, R29, 0x7772, RZ ;  /* 0x000077721d577816 */ /* 0x000fe200000000ff */
[C---:B------:R-:W-:Y:S01]  /*a480*/  IMAD R83, R20.reuse, UR4, RZ ;  /* 0x0000000414537c24 */ /* 0x040fe2000f8e02ff */
[----:B------:R-:W-:Y:S01]  /*a490*/  ULDC UR5, c[0x0][0x22c] ;  /* 0x00008b0000057ab9 */ /* 0x000fe20000000800 */
[----:B------:R3:W-:Y:S01]  /*a4a0*/  @P3 STG.E.U8 desc[UR18][R40.64], R89 ;  /* 0x0000005928003986 */ /* 0x0007e2000c101112 */
[----:B------:R-:W-:Y:S01]  /*a4b0*/  ISETP.LT.AND P3, PT, R20, UR6, !P0 ;  /* 0x0000000614007c0c */ /* 0x000fe2000c761270 */
[----:B------:R-:W-:Y:S02]  /*a4c0*/  ULDC UR6, c[0x0][0x22c] ;  /* 0x00008b0000067ab9 */ /* 0x000fe40000000800 */
[----:B------:R4:W-:Y:S01]  /*a4d0*/  @P4 STG.E.U8 desc[UR18][R42.64], R87 ;  /* 0x000000572a004986 */ /* 0x0009e2000c101112 */
[----:B0-----:R-:W-:-:S02]  /*a4e0*/  IADD3 R2, P6, R21, R26, RZ ;  /* 0x0000001a15027210 */ /* 0x001fc40007fde0ff */
[C---:B------:R-:W-:Y:S01]  /*a4f0*/  ISETP.LT.AND P4, PT, R19.reuse, UR5, !P0 ;  /* 0x0000000513007c0c */ /* 0x040fe2000c781270 */
[----:B------:R-:W-:Y:S01]  /*a500*/  IMAD R19, R19, UR4, RZ ;  /* 0x0000000413137c24 */ /* 0x000fe2000f8e02ff */
[----:B------:R-:W-:Y:S01]  /*a510*/  LEA.HI.X.SX32 R3, R21, R50, 0x1, P6 ;  /* 0x0000003215037211 */ /* 0x000fe200030f0eff */
[----:B---3--:R-:W-:Y:S01]  /*a520*/  IMAD R41, R22, UR4, RZ ;  /* 0x0000000416297c24 */ /* 0x008fe2000f8e02ff */
[----:B------:R-:W-:Y:S01]  /*a530*/  PRMT R89, R30, 0x7772, RZ ;  /* 0x000077721e597816 */ /* 0x000fe200000000ff */
[----:B------:R-:W-:Y:S01]  /*a540*/  ULDC UR5, c[0x0][0x22c] ;  /* 0x00008b0000057ab9 */ /* 0x000fe20000000800 */
[----:B------:R-:W-:Y:S01]  /*a550*/  ISETP.LT.AND P2, PT, R22, UR7, !P0 ;  /* 0x0000000716007c0c */ /* 0x000fe2000c741270 */
[----:B------:R-:W-:Y:S01]  /*a560*/  ULDC UR7, c[0x0][0x22c] ;  /* 0x00008b0000077ab9 */ /* 0x000fe20000000800 */
[-C--:B------:R-:W-:Y:S01]  /*a570*/  IADD3 R20, P5, R83, R26.reuse, RZ ;  /* 0x0000001a53147210 */ /* 0x080fe20007fbe0ff */
[----:B------:R0:W-:Y:S01]  /*a580*/  @P1 STG.E.U8 desc[UR18][R2.64], R89 ;  /* 0x0000005902001986 */ /* 0x0001e2000c101112 */
[----:B------:R-:W-:-:S02]  /*a590*/  IADD3 R40, P6, R41, R26, RZ ;  /* 0x0000001a29287210 */ /* 0x000fc40007fde0ff */
[----:B------:R-:W-:Y:S02]  /*a5a0*/  LEA.HI.X.SX32 R21, R83, R50, 0x1, P5 ;  /* 0x0000003253157211 */ /* 0x000fe400028f0eff */
[----:B----4-:R-:W-:Y:S02]  /*a5b0*/  PRMT R87, R31, 0x7772, RZ ;  /* 0x000077721f577816 */ /* 0x010fe400000000ff */
[----:B------:R-:W-:Y:S02]  /*a5c0*/  IADD3 R42, P1, R19, R26, RZ ;  /* 0x0000001a132a7210 */ /* 0x000fe40007f3e0ff */
[C---:B------:R-:W-:Y:S01]  /*a5d0*/  ISETP.LT.AND P5, PT, R23.reuse, UR5, !P0 ;  /* 0x0000000517007c0c */ /* 0x040fe2000c7a1270 */
[----:B------:R-:W-:Y:S01]  /*a5e0*/  IMAD R23, R23, UR4, RZ ;  /* 0x0000000417177c24 */ /* 0x000fe2000f8e02ff */
[-C--:B------:R-:W-:Y:S02]  /*a5f0*/  LEA.HI.X.SX32 R41, R41, R50.reuse, 0x1, P6 ;  /* 0x0000003229297211 */ /* 0x080fe400030f0eff */
[----:B------:R-:W-:Y:S01]  /*a600*/  PRMT R83, R28, 0x7773, RZ ;  /* 0x000077731c537816 */ /* 0x000fe200000000ff */
[----:B------:R3:W-:Y:S01]  /*a610*/  @P3 STG.E.U8 desc[UR18][R20.64], R87 ;  /* 0x0000005714003986 */ /* 0x0007e2000c101112 */
[----:B------:R-:W-:Y:S01]  /*a620*/  LEA.HI.X.SX32 R43, R19, R50, 0x1, P1 ;  /* 0x00000032132b7211 */ /* 0x000fe200008f0eff */
[----:B------:R-:W-:Y:S01]  /*a630*/  ULDC UR5, c[0x0][0x22c] ;  /* 0x00008b0000057ab9 */ /* 0x000fe20000000800 */
[----:B------:R-:W-:-:S02]  /*a640*/  PRMT R29, R29, 0x7773, RZ ;  /* 0x000077731d1d7816 */ /* 0x000fc400000000ff */
[C---:B0-----:R-:W-:Y:S01]  /*a650*/  IADD3 R2, P3, R23.reuse, R26, RZ ;  /* 0x0000001a17027210 */ /* 0x041fe20007f7e0ff */
[----:B------:R-:W-:Y:S01]  /*a660*/  @P2 STG.E.U8 desc[UR18][R40.64], R83 ;  /* 0x0000005328002986 */ /* 0x000fe2000c101112 */
[C---:B------:R-:W-:Y:S01]  /*a670*/  IMAD R19, R18.reuse, UR4, RZ ;  /* 0x0000000412137c24 */ /* 0x040fe2000f8e02ff */
[----:B------:R-:W-:Y:S01]  /*a680*/  ISETP.LT.AND P2, PT, R18, UR5, !P0 ;  /* 0x0000000512007c0c */ /* 0x000fe2000c741270 */
[----:B------:R-:W-:Y:S01]  /*a690*/  ULDC UR5, c[0x0][0x22c] ;  /* 0x00008b0000057ab9 */ /* 0x000fe20000000800 */
[----:B------:R0:W-:Y:S01]  /*a6a0*/  @P4 STG.E.U8 desc[UR18][R42.64], R29 ;  /* 0x0000001d2a004986 */ /* 0x0001e2000c101112 */
[----:B------:R-:W-:Y:S01]  /*a6b0*/  LEA.HI.X.SX32 R3, R23, R50, 0x1, P3 ;  /* 0x0000003217037211 */ /* 0x000fe200018f0eff */
[C---:B---3--:R-:W-:Y:S01]  /*a6c0*/  IMAD R21, R24.reuse, UR4, RZ ;  /* 0x0000000418157c24 */ /* 0x048fe2000f8e02ff */
[----:B------:R-:W-:Y:S01]  /*a6d0*/  ISETP.LT.AND P1, PT, R24, UR6, !P0 ;  /* 0x0000000618007c0c */ /* 0x000fe2000c721270 */
[----:B------:R-:W-:Y:S01]  /*a6e0*/  ULDC UR6, c[0x0][0x22c] ;  /* 0x00008b0000067ab9 */ /* 0x000fe20000000800 */
[----:B------:R-:W-:-:S02]  /*a6f0*/  IADD3 R18, P4, R19, R26, RZ ;  /* 0x0000001a13127210 */ /* 0x000fc40007f9e0ff */
[----:B0-----:R-:W-:-:S05]  /*a700*/  PRMT R29, R30, 0x7773, RZ ;  /* 0x000077731e1d7816 */ /* 0x001fca00000000ff */
[----:B------:R0:W-:Y:S01]  /*a710*/  @P5 STG.E.U8 desc[UR18][R2.64], R29 ;  /* 0x0000001d02005986 */ /* 0x0001e2000c101112 */
[----:B------:R-:W-:Y:S02]  /*a720*/  IADD3 R22, P5, R21, R26, RZ ;  /* 0x0000001a15167210 */ /* 0x000fe40007fbe0ff */
[-C--:B------:R-:W-:Y:S02]  /*a730*/  LEA.HI.X.SX32 R19, R19, R50.reuse, 0x1, P4 ;  /* 0x0000003213137211 */ /* 0x080fe400020f0eff */
[----:B------:R-:W-:Y:S02]  /*a740*/  PRMT R31, R31, 0x7773, RZ ;  /* 0x000077731f1f7816 */ /* 0x000fe400000000ff */
[C---:B------:R-:W-:Y:S01]  /*a750*/  ISETP.LT.AND P3, PT, R17.reuse, UR7, !P0 ;  /* 0x0000000711007c0c */ /* 0x040fe2000c761270 */
[----:B------:R-:W-:Y:S01]  /*a760*/  IMAD R17, R17, UR4, RZ ;  /* 0x0000000411117c24 */ /* 0x000fe2000f8e02ff */
[----:B------:R-:W-:Y:S02]  /*a770*/  LEA.HI.X.SX32 R23, R21, R50, 0x1, P5 ;  /* 0x0000003215177211 */ /* 0x000fe400028f0eff */
[----:B-1----:R-:W-:Y:S01]  /*a780*/  PRMT R43, R36, 0x7770, RZ ;  /* 0x00007770242b7816 */ /* 0x002fe200000000ff */
[----:B------:R1:W-:Y:S01]  /*a790*/  @P2 STG.E.U8 desc[UR18][R18.64], R31 ;  /* 0x0000001f12002986 */ /* 0x0003e2000c101112 */
[----:B------:R-:W-:Y:S01]  /*a7a0*/  IADD3 R20, P6, R17, R26, RZ ;  /* 0x0000001a11147210 */ /* 0x000fe20007fde0ff */
[----:B------:R-:W-:-:S02]  /*a7b0*/  ULDC UR7, c[0x0][0x22c] ;  /* 0x00008b0000077ab9 */ /* 0x000fc40000000800 */
[----:B------:R-:W-:Y:S01]  /*a7c0*/  @P1 STG.E.U8 desc[UR18][R22.64], R43 ;  /* 0x0000002b16001986 */ /* 0x000fe2000c101112 */
[C---:B------:R-:W-:Y:S01]  /*a7d0*/  ISETP.LT.AND P1, PT, R25.reuse, UR5, !P0 ;  /* 0x0000000519007c0c */ /* 0x040fe2000c721270 */
[----:B------:R-:W-:Y:S01]  /*a7e0*/  IMAD R25, R25, UR4, RZ ;  /* 0x0000000419197c24 */ /* 0x000fe2000f8e02ff */
[----:B------:R-:W-:Y:S01]  /*a7f0*/  LEA.HI.X.SX32 R21, R17, R50, 0x1, P6 ;  /* 0x0000003211157211 */ /* 0x000fe200030f0eff */
[----:B------:R-:W-:Y:S01]  /*a800*/  ULDC UR5, c[0x0][0x22c] ;  /* 0x00008b0000057ab9 */ /* 0x000fe20000000800 */
[----:B------:R-:W-:Y:S02]  /*a810*/  PRMT R41, R37, 0x7770, RZ ;  /* 0x0000777025297816 */ /* 0x000fe400000000ff */
[----:B0-----:R-:W-:Y:S02]  /*a820*/  IADD3 R2, P5, R25, R26, RZ ;  /* 0x0000001a19027210 */ /* 0x001fe40007fbe0ff */
[----:B------:R-:W-:Y:S01]  /*a830*/  ISETP.LT.AND P4, PT, R15, UR7, !P0 ;  /* 0x000000070f007c0c */ /* 0x000fe2000c781270 */
[----:B------:R0:W-:Y:S01]  /*a840*/  @P3 STG.E.U8 desc[UR18][R20.64], R41 ;  /* 0x0000002914003986 */ /* 0x0001e2000c101112 */
[C---:B------:R-:W-:Y:S01]  /*a850*/  ISETP.LT.AND P3, PT, R27.reuse, UR5, !P0 ;  /* 0x000000051b007c0c */ /* 0x040fe2000c761270 */
[----:B------:R-:W-:Y:S01]  /*a860*/  IMAD R27, R27, UR4, RZ ;  /* 0x000000041b1b7c24 */ /* 0x000fe2000f8e02ff */
[----:B------:R-:W-:Y:S01]  /*a870*/  LEA.HI.X.SX32 R3, R25, R50, 0x1, P5 ;  /* 0x0000003219037211 */ /* 0x000fe200028f0eff */
[----:B------:R-:W-:Y:S01]  /*a880*/  IMAD R15, R15, UR4, RZ ;  /* 0x000000040f0f7c24 */ /* 0x000fe2000f8e02ff */
[----:B------:R-:W-:Y:S01]  /*a890*/  PRMT R29, R38, 0x7770, RZ ;  /* 0x00007770261d7816 */ /* 0x000fe200000000ff */
[C---:B------:R-:W-:Y:S01]  /*a8a0*/  IMAD R17, R16.reuse, UR4, RZ ;  /* 0x0000000410117c24 */ /* 0x040fe2000f8e02ff */
[----:B------:R-:W-:Y:S01]  /*a8b0*/  ISETP.LT.AND P2, PT, R16, UR6, !P0 ;  /* 0x0000000610007c0c */ /* 0x000fe2000c741270 */
[----:B------:R-:W-:Y:S01]  /*a8c0*/  ULDC UR5, c[0x0][0x22c] ;  /* 0x00008b0000057ab9 */ /* 0x000fe20000000800 */
[-C--:B-1----:R-:W-:Y:S01]  /*a8d0*/  IADD3 R18, P5, R27, R26.reuse, RZ ;  /* 0x0000001a1b127210 */ /* 0x082fe20007fbe0ff */
[----:B------:R1:W-:Y:S01]  /*a8e0*/  @P1 STG.E.U8 desc[UR18][R2.64], R29 ;  /* 0x0000001d02001986 */ /* 0x0003e2000c101112 */
[-C--:B------:R-:W-:Y:S01]  /*a8f0*/  IADD3 R16, P6, R17, R26.reuse, RZ ;  /* 0x0000001a11107210 */ /* 0x080fe20007fde0ff */
[----:B------:R-:W-:Y:S01]  /*a900*/  ULDC UR7, c[0x0][0x22c] ;  /* 0x00008b0000077ab9 */ /* 0x000fe20000000800 */
[----:B0-----:R-:W-:Y:S01]  /*a910*/  IADD3 R20, P1, R15, R26, RZ ;  /* 0x0000001a0f147210 */ /* 0x001fe20007f3e0ff */
[----:B------:R-:W-:Y:S01]  /*a920*/  ULDC UR6, c[0x0][0x22c] ;  /* 0x00008b0000067ab9 */ /* 0x000fe20000000800 */
[----:B------:R-:W-:-:S02]  /*a930*/  LEA.HI.X.SX32 R19, R27, R50, 0x1, P5 ;  /* 0x000000321b137211 */ /* 0x000fc400028f0eff */
[-C--:B------:R-:W-:Y:S02]  /*a940*/  LEA.HI.X.SX32 R21, R15, R50.reuse, 0x1, P1 ;  /* 0x000000320f157211 */ /* 0x080fe400008f0eff */
[----:B------:R-:W-:Y:S02]  /*a950*/  LEA.HI.X.SX32 R17, R17, R50, 0x1, P6 ;  /* 0x0000003211117211 */ /* 0x000fe400030f0eff */
[----:B------:R-:W-:Y:S01]  /*a960*/  PRMT R27, R39, 0x7770, RZ ;  /* 0x00007770271b7816 */ /* 0x000fe200000000ff */
[C---:B-1----:R-:W-:Y:S01]  /*a970*/  IMAD R3, R32.reuse, UR4, RZ ;  /* 0x0000000420037c24 */ /* 0x042fe2000f8e02ff */
[----:B------:R-:W-:Y:S01]  /*a980*/  ISETP.LT.AND P1, PT, R32, UR5, !P0 ;  /* 0x0000000520007c0c */ /* 0x000fe2000c721270 */
[----:B------:R-:W-:Y:S01]  /*a990*/  ULDC UR5, c[0x0][0x22c] ;  /* 0x00008b0000057ab9 */ /* 0x000fe20000000800 */
[----:B------:R-:W-:Y:S02]  /*a9a0*/  PRMT R25, R36, 0x7771, RZ ;  /* 0x0000777124197816 */ /* 0x000fe400000000ff */
[----:B------:R-:W-:Y:S01]  /*a9b0*/  PRMT R23, R37, 0x7771, RZ ;  /* 0x0000777125177816 */ /* 0x000fe200000000ff */
[----:B------:R0:W-:Y:S01]  /*a9c0*/  @P2 STG.E.U8 desc[UR18][R16.64], R27 ;  /* 0x0000001b10002986 */ /* 0x0001e2000c101112 */
[----:B------:R-:W-:-:S03]  /*a9d0*/  IADD3 R2, P5, R3, R26, RZ ;  /* 0x0000001a03027210 */ /* 0x000fc60007fbe0ff */
[----:B------:R1:W-:Y:S01]  /*a9e0*/  @P3 STG.E.U8 desc[UR18][R18.64], R25 ;  /* 0x0000001912003986 */ /* 0x0003e2000c101112 */
[----:B------:R-:W-:-:S03]  /*a9f0*/  LEA.HI.X.SX32 R3, R3, R50, 0x1, P5 ;  /* 0x0000003203037211 */ /* 0x000fc600028f0eff */
[----:B------:R3:W-:Y:S01]  /*aa00*/  @P4 STG.E.U8 desc[UR18][R20.64], R23 ;  /* 0x0000001714004986 */ /* 0x0007e2000c101112 */
[C---:B------:R-:W-:Y:S01]  /*aa10*/  ISETP.LT.AND P4, PT, R13.reuse, UR7, !P0 ;  /* 0x000000070d007c0c */ /* 0x040fe2000c781270 */
[----:B------:R-:W-:Y:S01]  /*aa20*/  IMAD R13, R13, UR4, RZ ;  /* 0x000000040d0d7c24 */ /* 0x000fe2000f8e02ff */
[----:B0-----:R-:W-:Y:S01]  /*aa30*/  PRMT R27, R38, 0x7771, RZ ;  /* 0x00007771261b7816 */ /* 0x001fe200000000ff */
[C---:B------:R-:W-:Y:S01]  /*aa40*/  IMAD R15, R14.reuse, UR4, RZ ;  /* 0x000000040e0f7c24 */ /* 0x040fe2000f8e02ff */
[C---:B------:R-:W-:Y:S01]  /*aa50*/  ISETP.LT.AND P3, PT, R33.reuse, UR5, !P0 ;  /* 0x0000000521007c0c */ /* 0x040fe2000c761270 */
[----:B------:R-:W-:Y:S01]  /*aa60*/  IMAD R33, R33, UR4, RZ ;  /* 0x0000000421217c24 */ /* 0x000fe2000f8e02ff */
[----:B------:R-:W-:Y:S01]  /*aa70*/  ISETP.LT.AND P2, PT, R14, UR6, !P0 ;  /* 0x000000060e007c0c */ /* 0x000fe2000c741270 */
[----:B------:R0:W-:Y:S01]  /*aa80*/  @P1 STG.E.U8 desc[UR18][R2.64], R27 ;  /* 0x0000001b02001986 */ /* 0x0001e2000c101112 */
[-C--:B-1----:R-:W-:Y:S01]  /*aa90*/  IADD3 R18, P1, R13, R26.reuse, RZ ;  /* 0x0000001a0d127210 */ /* 0x082fe20007f3e0ff */
[----:B------:R-:W-:Y:S01]  /*aaa0*/  ULDC UR5, c[0x0][0x22c] ;  /* 0x00008b0000057ab9 */ /* 0x000fe20000000800 */
[-C--:B------:R-:W-:Y:S01]  /*aab0*/  IADD3 R14, P6, R15, R26.reuse, RZ ;  /* 0x0000001a0f0e7210 */ /* 0x080fe20007fde0ff */
[----:B------:R-:W-:Y:S01]  /*aac0*/  ULDC UR6, c[0x0][0x22c] ;  /* 0x00008b0000067ab9 */ /* 0x000fe20000000800 */
[----:B------:R-:W-:Y:S01]  /*aad0*/  IADD3 R16, P5, R33, R26, RZ ;  /* 0x0000001a21107210 */ /* 0x000fe20007fbe0ff */
[----:B------:R-:W-:Y:S01]  /*aae0*/  ULDC UR7, c[0x0][0x22c] ;  /* 0x00008b0000077ab9 */ /* 0x000fe20000000800 */
[----:B------:R-:W-:-:S02]  /*aaf0*/  LEA.HI.X.SX32 R19, R13, R50, 0x1, P1 ;  /* 0x000000320d137211 */ /* 0x000fc400008f0eff */
[C---:B------:R-:W-:Y:S01]  /*ab00*/  ISETP.LT.AND P1, PT, R35.reuse, UR5, !P0 ;  /* 0x0000000523007c0c */ /* 0x040fe2000c721270 */
[----:B------:R-:W-:Y:S01]  /*ab10*/  IMAD R35, R35, UR4, RZ ;  /* 0x0000000423237c24 */ /* 0x000fe2000f8e02ff */
[-C--:B------:R-:W-:Y:S02]  /*ab20*/  LEA.HI.X.SX32 R15, R15, R50.reuse, 0x1, P6 ;  /* 0x000000320f0f7211 */ /* 0x080fe400030f0eff */
[----:B------:R-:W-:Y:S02]  /*ab30*/  PRMT R25, R39, 0x7771, RZ ;  /* 0x0000777127197816 */ /* 0x000fe400000000ff */
[----:B------:R-:W-:Y:S02]  /*ab40*/  LEA.HI.X.SX32 R17, R33, R50, 0x1, P5 ;  /* 0x0000003221117211 */ /* 0x000fe400028f0eff */
[----:B---3--:R-:W-:Y:S02]  /*ab50*/  PRMT R23, R36, 0x7772, RZ ;  /* 0x0000777224177816 */ /* 0x008fe400000000ff */
[----:B------:R-:W-:Y:S01]  /*ab60*/  PRMT R21, R37, 0x7772, RZ ;  /* 0x0000777225157816 */ /* 0x000fe200000000ff */
[----:B------:R-:W-:Y:S01]  /*ab70*/  @P2 STG.E.U8 desc[UR18][R14.64], R25 ;  /* 0x000000190e002986 */ /* 0x000fe2000c101112 */
[C---:B------:R-:W-:Y:S01]  /*ab80*/  IMAD R13, R12.reuse, UR4, RZ ;  /* 0x000000040c0d7c24 */ /* 0x040fe2000f8e02ff */
[----:B0-----:R-:W-:Y:S01]  /*ab90*/  IADD3 R2, P6, R35, R26, RZ ;  /* 0x0000001a23027210 */ /* 0x001fe20007fde0ff */
[----:B------:R-:W-:Y:S01]  /*aba0*/  ULDC UR5, c[0x0][0x22c] ;  /* 0x00008b0000057ab9 */ /* 0x000fe20000000800 */
[----:B------:R0:W-:Y:S01]  /*abb0*/  @P3 STG.E.U8 desc[UR18][R16.64], R23 ;  /* 0x0000001710003986 */ /* 0x0001e2000c101112 */
[----:B------:R-:W-:Y:S01]  /*abc0*/  ISETP.LT.AND P3, PT, R12, UR6, !P0 ;  /* 0x000000060c007c0c */ /* 0x000fe2000c761270 */
[----:B------:R-:W-:Y:S01]  /*abd0*/  ULDC UR6, c[0x0][0x22c] ;  /* 0x00008b0000067ab9 */ /* 0x000fe20000000800 */
[C---:B------:R-:W-:Y:S01]  /*abe0*/  ISETP.LT.AND P2, PT, R49.reuse, UR7, !P0 ;  /* 0x0000000731007c0c */ /* 0x040fe2000c741270 */
[----:B------:R1:W-:Y:S01]  /*abf0*/  @P4 STG.E.U8 desc[UR18][R18.64], R21 ;  /* 0x0000001512004986 */ /* 0x0003e2000c101112 */
[----:B------:R-:W-:Y:S01]  /*ac00*/  IMAD R49, R49, UR4, RZ ;  /* 0x0000000431317c24 */ /* 0x000fe2000f8e02ff */
[C---:B------:R-:W-:Y:S01]  /*ac10*/  ISETP.LT.AND P4, PT, R11.reuse, UR5, !P0 ;  /* 0x000000050b007c0c */ /* 0x040fe2000c781270 */
[----:B------:R-:W-:Y:S01]  /*ac20*/  IMAD R11, R11, UR4, RZ ;  /* 0x000000040b0b7c24 */ /* 0x000fe2000f8e02ff */
[----:B------:R-:W-:Y:S01]  /*ac30*/  LEA.HI.X.SX32 R3, R35, R50, 0x1, P6 ;  /* 0x0000003223037211 */ /* 0x000fe200030f0eff */
[----:B------:R-:W-:Y:S01]  /*ac40*/  ULDC UR5, c[0x0][0x22c] ;  /* 0x00008b0000057ab9 */ /* 0x000fe20000000800 */
[----:B------:R-:W-:Y:S01]  /*ac50*/  IADD3 R12, P5, R13, R26, RZ ;  /* 0x0000001a0d0c7210 */ /* 0x000fe20007fbe0ff */
[----:B------:R-:W-:Y:S01]  /*ac60*/  ULDC UR7, c[0x0][0x22c] ;  /* 0x00008b0000077ab9 */ /* 0x000fe20000000800 */
[----:B0-----:R-:W-:-:S02]  /*ac70*/  PRMT R23, R38, 0x7772, RZ ;  /* 0x0000777226177816 */ /* 0x001fc400000000ff */
[----:B------:R-:W-:Y:S02]  /*ac80*/  IADD3 R14, P6, R49, R26, RZ ;  /* 0x0000001a310e7210 */ /* 0x000fe40007fde0ff */
[----:B------:R-:W-:Y:S01]  /*ac90*/  LEA.HI.X.SX32 R13, R13, R50, 0x1, P5 ;  /* 0x000000320d0d7211 */ /* 0x000fe200028f0eff */
[----:B------:R0:W-:Y:S01]  /*aca0*/  @P1 STG.E.U8 desc[UR18][R2.64], R23 ;  /* 0x0000001702001986 */ /* 0x0001e2000c101112 */
[----:B-1----:R-:W-:Y:S02]  /*acb0*/  PRMT R21, R39, 0x7772, RZ ;  /* 0x0000777227157816 */ /* 0x002fe400000000ff */
[----:B------:R-:W-:Y:S02]  /*acc0*/  IADD3 R16, P1, R11, R26, RZ ;  /* 0x0000001a0b107210 */ /* 0x000fe40007f3e0ff */
[C---:B------:R-:W-:Y:S01]  /*acd0*/  ISETP.LT.AND P5, PT, R51.reuse, UR5, !P0 ;  /* 0x0000000533007c0c */ /* 0x040fe2000c7a1270 */
[----:B------:R-:W-:Y:S01]  /*ace0*/  IMAD R51, R51, UR4, RZ ;  /* 0x0000000433337c24 */ /* 0x000fe2000f8e02ff */
[----:B------:R-:W-:-:S02]  /*acf0*/  LEA.HI.X.SX32 R15, R49, R50, 0x1, P6 ;  /* 0x00000032310f7211 */ /* 0x000fc400030f0eff */
[----:B------:R-:W-:Y:S01]  /*ad00*/  PRMT R19, R36, 0x7773, RZ ;  /* 0x0000777324137816 */ /* 0x000fe200000000ff */
[----:B------:R-:W-:Y:S01]  /*ad10*/  @P3 STG.E.U8 desc[UR18][R12.64], R21 ;  /* 0x000000150c003986 */ /* 0x000fe2000c101112 */
[----:B------:R-:W-:Y:S01]  /*ad20*/  LEA.HI.X.SX32 R17, R11, R50, 0x1, P1 ;  /* 0x000000320b117211 */ /* 0x000fe200008f0eff */
[----:B------:R-:W-:Y:S01]  /*ad30*/  ULDC UR5, c[0x0][0x22c] ;  /* 0x00008b0000057ab9 */ /* 0x000fe20000000800 */
[----:B------:R-:W-:Y:S02]  /*ad40*/  PRMT R37, R37, 0x7773, RZ ;  /* 0x0000777325257816 */ /* 0x000fe400000000ff */
[----:B0-----:R-:W-:Y:S01]  /*ad50*/  IADD3 R2, P3, R51, R26, RZ ;  /* 0x0000001a33027210 */ /* 0x001fe20007f7e0ff */
[----:B------:R-:W-:Y:S01]  /*ad60*/  @P2 STG.E.U8 desc[UR18][R14.64], R19 ;  /* 0x000000130e002986 */ /* 0x000fe2000c101112 */
[C---:B------:R-:W-:Y:S01]  /*ad70*/  IMAD R11, R10.reuse, UR4, RZ ;  /* 0x000000040a0b7c24 */ /* 0x040fe2000f8e02ff */
[----:B------:R-:W-:Y:S02]  /*ad80*/  ISETP.LT.AND P1, PT, R53, UR6, !P0 ;  /* 0x0000000635007c0c */ /* 0x000fe4000c721270 */
[----:B------:R0:W-:Y:S01]  /*ad90*/  @P4 STG.E.U8 desc[UR18][R16.64], R37 ;  /* 0x0000002510004986 */ /* 0x0001e2000c101112 */
[----:B------:R-:W-:Y:S01]  /*ada0*/  LEA.HI.X.SX32 R3, R51, R50, 0x1, P3 ;  /* 0x0000003233037211 */ /* 0x000fe200018f0eff */
[----:B------:R-:W-:Y:S01]  /*adb0*/  IMAD R53, R53, UR4, RZ ;  /* 0x0000000435357c24 */ /* 0x000fe2000f8e02ff */
[----:B------:R-:W-:Y:S01]  /*adc0*/  ISETP.LT.AND P2, PT, R10, UR5, !P0 ;  /* 0x000000050a007c0c */ /* 0x000fe2000c741270 */
[----:B------:R-:W-:Y:S01]  /*add0*/  ULDC UR5, c[0x0][0x22c] ;  /* 0x00008b0000057ab9 */ /* 0x000fe20000000800 */
[----:B------:R-:W-:Y:S01]  /*ade0*/  IADD3 R10, P4, R11, R26, RZ ;  /* 0x0000001a0b0a7210 */ /* 0x000fe20007f9e0ff */
[----:B------:R-:W-:Y:S01]  /*adf0*/  ULDC UR6, c[0x0][0x22c] ;  /* 0x00008b0000067ab9 */ /* 0x000fe20000000800 */
[----:B0-----:R-:W-:-:S05]  /*ae00*/  PRMT R17, R38, 0x7773, RZ ;  /* 0x0000777326117816 */ /* 0x001fca00000000ff */
[----:B------:R0:W-:Y:S01]  /*ae10*/  @P5 STG.E.U8 desc[UR18][R2.64], R17 ;  /* 0x0000001102005986 */ /* 0x0001e2000c101112 */
[----:B------:R-:W-:Y:S02]  /*ae20*/  IADD3 R12, P5, R53, R26, RZ ;  /* 0x0000001a350c7210 */ /* 0x000fe40007fbe0ff */
[-C--:B------:R-:W-:Y:S02]  /*ae30*/  LEA.HI.X.SX32 R11, R11, R50.reuse, 0x1, P4 ;  /* 0x000000320b0b7211 */ /* 0x080fe400020f0eff */
[----:B------:R-:W-:Y:S02]  /*ae40*/  PRMT R39, R39, 0x7773, RZ ;  /* 0x0000777327277816 */ /* 0x000fe400000000ff */
[----:B------:R-:W-:Y:S02]  /*ae50*/  LEA.HI.X.SX32 R13, R53, R50, 0x1, P5 ;  /* 0x00000032350d7211 */ /* 0x000fe400028f0eff */
[----:B--2---:R-:W-:Y:S01]  /*ae60*/  PRMT R21, R44, 0x7770, RZ ;  /* 0x000077702c157816 */ /* 0x004fe200000000ff */
[----:B------:R-:W-:Y:S01]  /*ae70*/  @P2 STG.E.U8 desc[UR18][R10.64], R39 ;  /* 0x000000270a002986 */ /* 0x000fe2000c101112 */
[C---:B------:R-:W-:Y:S01]  /*ae80*/  ISETP.LT.AND P3, PT, R9.reuse, UR7, !P0 ;  /* 0x0000000709007c0c */ /* 0x040fe2000c761270 */
[----:B------:R-:W-:Y:S01]  /*ae90*/  IMAD R9, R9, UR4, RZ ;  /* 0x0000000409097c24 */ /* 0x000fe2000f8e02ff */
[----:B------:R-:W-:Y:S01]  /*aea0*/  PRMT R19, R45, 0x7770, RZ ;  /* 0x000077702d137816 */ /* 0x000fe200000000ff */
[----:B------:R1:W-:Y:S01]  /*aeb0*/  @P1 STG.E.U8 desc[UR18][R12.64], R21 ;  /* 0x000000150c001986 */ /* 0x0003e2000c101112 */
[C---:B------:R-:W-:Y:S01]  /*aec0*/  ISETP.LT.AND P1, PT, R55.reuse, UR5, !P0 ;  /* 0x0000000537007c0c */ /* 0x040fe2000c721270 */
[----:B------:R-:W-:Y:S01]  /*aed0*/  IMAD R55, R55, UR4, RZ ;  /* 0x0000000437377c24 */ /* 0x000fe2000f8e02ff */
[----:B------:R-:W-:Y:S01]  /*aee0*/  IADD3 R14, P6, R9, R26, RZ ;  /* 0x0000001a090e7210 */ /* 0x000fe20007fde0ff */
[----:B------:R-:W-:Y:S01]  /*aef0*/  ULDC UR7, c[0x0][0x22c] ;  /* 0x00008b0000077ab9 */ /* 0x000fe20000000800 */
[----:B------:R-:W-:-:S02]  /*af00*/  ULDC UR5, c[0x0][0x22c] ;  /* 0x00008b0000057ab9 */ /* 0x000fc40000000800 */
[----:B0-----:R-:W-:Y:S02]  /*af10*/  IADD3 R2, P5, R55, R26, RZ ;  /* 0x0000001a37027210 */ /* 0x001fe40007fbe0ff */
[-C--:B------:R-:W-:Y:S02]  /*af20*/  LEA.HI.X.SX32 R15, R9, R50.reuse, 0x1, P6 ;  /* 0x00000032090f7211 */ /* 0x080fe400030f0eff */
[C---:B------:R-:W-:Y:S01]  /*af30*/  ISETP.LT.AND P4, PT, R7.reuse, UR7, !P0 ;  /* 0x0000000707007c0c */ /* 0x040fe2000c781270 */
[----:B------:R-:W-:Y:S01]  /*af40*/  IMAD R7, R7, UR4, RZ ;  /* 0x0000000407077c24 */ /* 0x000fe2000f8e02ff */
[----:B------:R-:W-:Y:S02]  /*af50*/  LEA.HI.X.SX32 R3, R55, R50, 0x1, P5 ;  /* 0x0000003237037211 */ /* 0x000fe400028f0eff */
[----:B-1----:R-:W-:Y:S01]  /*af60*/  PRMT R21, R46, 0x7770, RZ ;  /* 0x000077702e157816 */ /* 0x002fe200000000ff */
[----:B------:R0:W-:Y:S01]  /*af70*/  @P3 STG.E.U8 desc[UR18][R14.64], R19 ;  /* 0x000000130e003986 */ /* 0x0001e2000c101112 */
[C---:B------:R-:W-:Y:S01]  /*af80*/  IMAD R9, R8.reuse, UR4, RZ ;  /* 0x0000000408097c24 */ /* 0x040fe2000f8e02ff */
[C---:B------:R-:W-:Y:S01]  /*af90*/  ISETP.LT.AND P3, PT, R57.reuse, UR5, !P0 ;  /* 0x0000000539007c0c */ /* 0x040fe2000c761270 */
[----:B------:R-:W-:Y:S01]  /*afa0*/  IMAD R57, R57, UR4, RZ ;  /* 0x0000000439397c24 */ /* 0x000fe2000f8e02ff */
[----:B------:R-:W-:Y:S01]  /*afb0*/  ISETP.LT.AND P2, PT, R8, UR6, !P0 ;  /* 0x0000000608007c0c */ /* 0x000fe2000c741270 */
[----:B------:R1:W-:Y:S01]  /*afc0*/  @P1 STG.E.U8 desc[UR18][R2.64], R21 ;  /* 0x0000001502001986 */ /* 0x0003e2000c101112 */
[-C--:B------:R-:W-:Y:S01]  /*afd0*/  IADD3 R12, P1, R7, R26.reuse, RZ ;  /* 0x0000001a070c7210 */ /* 0x080fe20007f3e0ff */
        /* <DEDUP_REMOVED lines=8> */
[-C--:B------:R-:W-:Y:S01]  /*b060*/  LEA.HI.X.SX32 R9, R9, R50.reuse, 0x1, P6 ;  /* 0x0000003209097211 */ /* 0x080fe200030f0eff */
[----:B------:R-:W-:Y:S01]  /*b070*/  ULDC UR5, c[0x0][0x22c] ;  /* 0x00008b0000057ab9 */ /* 0x000fe20000000800 */
[----:B0-----:R-:W-:Y:S02]  /*b080*/  PRMT R19, R47, 0x7770, RZ ;  /* 0x000077702f137816 */ /* 0x001fe400000000ff */
[----:B------:R-:W-:Y:S02]  /*b090*/  LEA.HI.X.SX32 R11, R57, R50, 0x1, P5 ;  /* 0x00000032390b7211 */ /* 0x000fe400028f0eff */
[----:B------:R-:W-:Y:S02]  /*b0a0*/  PRMT R17, R44, 0x7771, RZ ;  /* 0x000077712c117816 */ /* 0x000fe400000000ff */
[----:B------:R-:W-:Y:S01]  /*b0b0*/  PRMT R15, R45, 0x7771, RZ ;  /* 0x000077712d0f7816 */ /* 0x000fe200000000ff */
[----:B------:R0:W-:Y:S01]  /*b0c0*/  @P2 STG.E.U8 desc[UR18][R8.64], R19 ;  /* 0x0000001308002986 */ /* 0x0001e2000c101112 */
[----:B-1----:R-:W-:Y:S01]  /*b0d0*/  IADD3 R2, P5, R59, R26, RZ ;  /* 0x0000001a3b027210 */ /* 0x002fe20007fbe0ff */
[----:B------:R-:W-:-:S02]  /*b0e0*/  IMAD R7, R6, UR4, RZ ;  /* 0x0000000406077c24 */ /* 0x000fc4000f8e02ff */
[----:B------:R-:W-:Y:S01]  /*b0f0*/  @P3 STG.E.U8 desc[UR18][R10.64], R17 ;  /* 0x000000110a003986 */ /* 0x000fe2000c101112 */
[C---:B------:R-:W-:Y:S01]  /*b100*/  ISETP.LT.AND P3, PT, R61.reuse, UR5, !P0 ;  /* 0x000000053d007c0c */ /* 0x040fe2000c761270 */
[----:B------:R-:W-:Y:S01]  /*b110*/  IMAD R61, R61, UR4, RZ ;  /* 0x000000043d3d7c24 */ /* 0x000fe2000f8e02ff */
[----:B------:R-:W-:Y:S01]  /*b120*/  LEA.HI.X.SX32 R3, R59, R50, 0x1, P5 ;  /* 0x000000323b037211 */ /* 0x000fe200028f0eff */
[----:B------:R1:W-:Y:S01]  /*b130*/  @P4 STG.E.U8 desc[UR18][R12.64], R15 ;  /* 0x0000000f0c004986 */ /* 0x0003e2000c101112 */
[C---:B------:R-:W-:Y:S01]  /*b140*/  ISETP.LT.AND P4, PT, R5.reuse, UR7, !P0 ;  /* 0x0000000705007c0c */ /* 0x040fe2000c781270 */
[----:B------:R-:W-:Y:S01]  /*b150*/  IMAD R5, R5, UR4, RZ ;  /* 0x0000000405057c24 */ /* 0x000fe2000f8e02ff */
[----:B------:R-:W-:Y:S01]  /*b160*/  ISETP.LT.AND P2, PT, R6, UR6, !P0 ;  /* 0x0000000606007c0c */ /* 0x000fe2000c741270 */
[----:B------:R-:W-:Y:S01]  /*b170*/  ULDC UR6, c[0x0][0x22c] ;  /* 0x00008b0000067ab9 */ /* 0x000fe20000000800 */
[-C--:B------:R-:W-:Y:S01]  /*b180*/  IADD3 R6, P6, R7, R26.reuse, RZ ;  /* 0x0000001a07067210 */ /* 0x080fe20007fde0ff */
[----:B------:R-:W-:Y:S01]  /*b190*/  ULDC UR5, c[0x0][0x22c] ;  /* 0x00008b0000057ab9 */ /* 0x000fe20000000800 */
[----:B0-----:R-:W-:Y:S01]  /*b1a0*/  IADD3 R8, P5, R61, R26, RZ ;  /* 0x0000001a3d087210 */ /* 0x001fe20007fbe0ff */
[----:B------:R-:W-:Y:S01]  /*b1b0*/  ULDC UR7, c[0x0][0x22c] ;  /* 0x00008b0000077ab9 */ /* 0x000fe20000000800 */
[----:B-1----:R-:W-:-:S05]  /*b1c0*/  PRMT R13, R46, 0x7771, RZ ;  /* 0x000077712e0d7816 */ /* 0x002fca00000000ff */
[----:B------:R0:W-:Y:S01]  /*b1d0*/  @P1 STG.E.U8 desc[UR18][R2.64], R13 ;  /* 0x0000000d02001986 */ /* 0x0001e2000c101112 */
[----:B------:R-:W-:Y:S02]  /*b1e0*/  IADD3 R10, P1, R5, R26, RZ ;  /* 0x0000001a050a7210 */ /* 0x000fe40007f3e0ff */
[-C--:B------:R-:W-:Y:S02]  /*b1f0*/  LEA.HI.X.SX32 R7, R7, R50.reuse, 0x1, P6 ;  /* 0x0000003207077211 */ /* 0x080fe400030f0eff */
[----:B------:R-:W-:Y:S02]  /*b200*/  PRMT R17, R47, 0x7771, RZ ;  /* 0x000077712f117816 */ /* 0x000fe400000000ff */
[-C--:B------:R-:W-:Y:S02]  /*b210*/  LEA.HI.X.SX32 R9, R61, R50.reuse, 0x1, P5 ;  /* 0x000000323d097211 */ /* 0x080fe400028f0eff */
[----:B------:R-:W-:Y:S02]  /*b220*/  LEA.HI.X.SX32 R11, R5, R50, 0x1, P1 ;  /* 0x00000032050b7211 */ /* 0x000fe400008f0eff */
[----:B------:R-:W-:-:S02]  /*b230*/  PRMT R15, R44, 0x7772, RZ ;  /* 0x000077722c0f7816 */ /* 0x000fc400000000ff */
[----:B------:R-:W-:Y:S01]  /*b240*/  PRMT R5, R45, 0x7772, RZ ;  /* 0x000077722d057816 */ /* 0x000fe200000000ff */
[----:B------:R-:W-:Y:S01]  /*b250*/  @P2 STG.E.U8 desc[UR18][R6.64], R17 ;  /* 0x0000001106002986 */ /* 0x000fe2000c101112 */
[----:B0-----:R-:W-:-:S03]  /*b260*/  IMAD R13, R4, UR4, RZ ;  /* 0x00000004040d7c24 */ /* 0x001fc6000f8e02ff */
[----:B------:R0:W-:Y:S01]  /*b270*/  @P3 STG.E.U8 desc[UR18][R8.64], R15 ;  /* 0x0000000f08003986 */ /* 0x0001e2000c101112 */
[----:B------:R-:W-:Y:S01]  /*b280*/  ISETP.LT.AND P3, PT, R4, UR6, !P0 ;  /* 0x0000000604007c0c */ /* 0x000fe2000c761270 */
[C---:B------:R-:W-:Y:S01]  /*b290*/  IMAD R3, R62.reuse, UR4, RZ ;  /* 0x000000043e037c24 */ /* 0x040fe2000f8e02ff */
[----:B------:R-:W-:Y:S01]  /*b2a0*/  ISETP.LT.AND P1, PT, R62, UR5, !P0 ;  /* 0x000000053e007c0c */ /* 0x000fe2000c721270 */
[----:B------:R1:W-:Y:S01]  /*b2b0*/  @P4 STG.E.U8 desc[UR18][R10.64], R5 ;  /* 0x000000050a004986 */ /* 0x0003e2000c101112 */
[C---:B------:R-:W-:Y:S01]  /*b2c0*/  ISETP.LT.AND P2, PT, R63.reuse, UR7, !P0 ;  /* 0x000000073f007c0c */ /* 0x040fe2000c741270 */
[----:B------:R-:W-:Y:S01]  /*b2d0*/  ULDC UR5, c[0x0][0x22c] ;  /* 0x00008b0000057ab9 */ /* 0x000fe20000000800 */
[----:B------:R-:W-:Y:S01]  /*b2e0*/  PRMT R21, R46, 0x7772, RZ ;  /* 0x000077722e157816 */ /* 0x000fe200000000ff */
[----:B------:R-:W2:Y:S01]  /*b2f0*/  LDS.128 R4, [R48] ;  /* 0x0000000030047984 */ /* 0x000ea20000000c00 */
[----:B------:R-:W-:Y:S01]  /*b300*/  IMAD R63, R63, UR4, RZ ;  /* 0x000000043f3f7c24 */ /* 0x000fe2000f8e02ff */
[-C--:B------:R-:W-:Y:S01]  /*b310*/  IADD3 R2, P6, R3, R26.reuse, RZ ;  /* 0x0000001a03027210 */ /* 0x080fe20007fde0ff */
[----:B------:R-:W-:Y:S01]  /*b320*/  ULDC UR6, c[0x0][0x22c] ;  /* 0x00008b0000067ab9 */ /* 0x000fe20000000800 */
[----:B0-----:R-:W-:Y:S01]  /*b330*/  IADD3 R8, P5, R13, R26, RZ ;  /* 0x0000001a0d087210 */ /* 0x001fe20007fbe0ff */
[----:B------:R-:W-:Y:S01]  /*b340*/  IMAD R15, R74, UR4, RZ ;  /* 0x000000044a0f7c24 */ /* 0x000fe2000f8e02ff */
[----:B------:R-:W-:Y:S01]  /*b350*/  LEA.HI.X.SX32 R3, R3, R50, 0x1, P6 ;  /* 0x0000003203037211 */ /* 0x000fe200030f0eff */
[----:B------:R-:W-:Y:S01]  /*b360*/  ULDC UR7, c[0x0][0x22c] ;  /* 0x00008b0000077ab9 */ /* 0x000fe20000000800 */
[----:B-1----:R-:W-:-:S02]  /*b370*/  IADD3 R10, P6, R63, R26, RZ ;  /* 0x0000001a3f0a7210 */ /* 0x002fc40007fde0ff */
[----:B------:R-:W-:Y:S02]  /*b380*/  ISETP.LT.AND P4, PT, R74, UR8, !P0 ;  /* 0x000000084a007c0c */ /* 0x000fe4000c781270 */
[-C--:B------:R-:W-:Y:S02]  /*b390*/  LEA.HI.X.SX32 R9, R13, R50.reuse, 0x1, P5 ;  /* 0x000000320d097211 */ /* 0x080fe400028f0eff */
[----:B------:R-:W-:Y:S01]  /*b3a0*/  PRMT R19, R47, 0x7772, RZ ;  /* 0x000077722f137816 */ /* 0x000fe200000000ff */
[----:B------:R0:W-:Y:S01]  /*b3b0*/  @P1 STG.E.U8 desc[UR18][R2.64], R21 ;  /* 0x0000001502001986 */ /* 0x0001e2000c101112 */
[----:B------:R-:W-:Y:S01]  /*b3c0*/  LEA.HI.X.SX32 R11, R63, R50, 0x1, P6 ;  /* 0x000000323f0b7211 */ /* 0x000fe200030f0eff */
[----:B------:R-:W-:Y:S01]  /*b3d0*/  ULDC UR8, c[0x0][0x22c] ;  /* 0x00008b0000087ab9 */ /* 0x000fe20000000800 */
[----:B------:R-:W-:Y:S02]  /*b3e0*/  PRMT R17, R44, 0x7773, RZ ;  /* 0x000077732c117816 */ /* 0x000fe400000000ff */
[C---:B------:R-:W-:Y:S01]  /*b3f0*/  IADD3 R12, P1, R15.reuse, R26, RZ ;  /* 0x0000001a0f0c7210 */ /* 0x040fe20007f3e0ff */
[----:B------:R1:W-:Y:S01]  /*b400*/  @P3 STG.E.U8 desc[UR18][R8.64], R19 ;  /* 0x0000001308003986 */ /* 0x0003e2000c101112 */
[C---:B------:R-:W-:Y:S01]  /*b410*/  ISETP.LT.AND P5, PT, R64.reuse, UR5, !P0 ;  /* 0x0000000540007c0c */ /* 0x040fe2000c7a1270 */
[----:B------:R-:W-:Y:S01]  /*b420*/  ULDC UR5, c[0x0][0x22c] ;  /* 0x00008b0000057ab9 */ /* 0x000fe20000000800 */
[----:B------:R-:W-:Y:S01]  /*b430*/  LEA.HI.X.SX32 R13, R15, R50, 0x1, P1 ;  /* 0x000000320f0d7211 */ /* 0x000fe200008f0eff */
[----:B------:R-:W-:Y:S01]  /*b440*/  @P2 STG.E.U8 desc[UR18][R10.64], R17 ;  /* 0x000000110a002986 */ /* 0x000fe2000c101112 */
[----:B------:R-:W-:Y:S01]  /*b450*/  PRMT R45, R45, 0x7773, RZ ;  /* 0x000077732d2d7816 */ /* 0x000fe200000000ff */
[----:B0-----:R-:W-:Y:S01]  /*b460*/  IMAD R3, R64, UR4, RZ ;  /* 0x0000000440037c24 */ /* 0x001fe2000f8e02ff */
[C---:B------:R-:W-:Y:S01]  /*b470*/  ISETP.LT.AND P2, PT, R75.reuse, UR5, !P0 ;  /* 0x000000054b007c0c */ /* 0x040fe2000c741270 */
[----:B------:R-:W-:Y:S01]  /*b480*/  IMAD R75, R75, UR4, RZ ;  /* 0x000000044b4b7c24 */ /* 0x000fe2000f8e02ff */
[----:B------:R-:W-:Y:S01]  /*b490*/  ISETP.LT.AND P1, PT, R65, UR6, !P0 ;  /* 0x0000000641007c0c */ /* 0x000fe2000c721270 */
[----:B------:R0:W-:Y:S01]  /*b4a0*/  @P4 STG.E.U8 desc[UR18][R12.64], R45 ;  /* 0x0000002d0c004986 */ /* 0x0001e2000c101112 */
[-C--:B------:R-:W-:Y:S01]  /*b4b0*/  IADD3 R2, P3, R3, R26.reuse, RZ ;  /* 0x0000001a03027210 */ /* 0x080fe20007f7e0ff */
[----:B------:R-:W-:Y:S01]  /*b4c0*/  IMAD R65, R65, UR4, RZ ;  /* 0x0000000441417c24 */ /* 0x000fe2000f8e02ff */
[----:B-1----:R-:W-:Y:S01]  /*b4d0*/  IADD3 R8, P4, R75, R26, RZ ;  /* 0x0000001a4b087210 */ /* 0x002fe20007f9e0ff */
[----:B------:R-:W-:Y:S01]  /*b4e0*/  ULDC UR5, c[0x0][0x22c] ;  /* 0x00008b0000057ab9 */ /* 0x000fe20000000800 */
[----:B------:R-:W-:Y:S01]  /*b4f0*/  LEA.HI.X.SX32 R3, R3, R50, 0x1, P3 ;  /* 0x0000003203037211 */ /* 0x000fe200018f0eff */
[----:B------:R-:W-:Y:S01]  /*b500*/  ULDC UR6, c[0x0][0x22c] ;  /* 0x00008b0000067ab9 */ /* 0x000fe20000000800 */
[----:B------:R-:W-:-:S02]  /*b510*/  PRMT R15, R46, 0x7773, RZ ;  /* 0x000077732e0f7816 */ /* 0x000fc400000000ff */
[----:B------:R-:W-:Y:S02]  /*b520*/  LEA.HI.X.SX32 R9, R75, R50, 0x1, P4 ;  /* 0x000000324b097211 */ /* 0x000fe400020f0eff */
[----:B------:R-:W-:Y:S01]  /*b530*/  PRMT R47, R47, 0x7773, RZ ;  /* 0x000077732f2f7816 */ /* 0x000fe200000000ff */
[C---:B0-----:R-:W-:Y:S01]  /*b540*/  IMAD R13, R76.reuse, UR4, RZ ;  /* 0x000000044c0d7c24 */ /* 0x041fe2000f8e02ff */
[----:B------:R-:W-:Y:S01]  /*b550*/  ISETP.LT.AND P3, PT, R76, UR7, !P0 ;  /* 0x000000074c007c0c */ /* 0x000fe2000c761270 */
[----:B------:R0:W-:Y:S01]  /*b560*/  @P5 STG.E.U8 desc[UR18][R2.64], R15 ;  /* 0x0000000f02005986 */ /* 0x0001e2000c101112 */
[-C--:B------:R-:W-:Y:S01]  /*b570*/  IADD3 R10, P5, R65, R26.reuse, RZ ;  /* 0x0000001a410a7210 */ /* 0x080fe20007fbe0ff */
[----:B------:R-:W-:Y:S01]  /*b580*/  ULDC UR7, c[0x0][0x22c] ;  /* 0x00008b0000077ab9 */ /* 0x000fe20000000800 */
[----:B------:R-:W-:Y:S01]  /*b590*/  IADD3 R12, P6, R13, R26, RZ ;  /* 0x0000001a0d0c7210 */ /* 0x000fe20007fde0ff */
[----:B------:R-:W-:Y:S01]  /*b5a0*/  @P2 STG.E.U8 desc[UR18][R8.64], R47 ;  /* 0x0000002f08002986 */ /* 0x000fe2000c101112 */
[----:B------:R-:W-:Y:S01]  /*b5b0*/  ISETP.LT.AND P2, PT, R66, UR5, !P0 ;  /* 0x0000000542007c0c */ /* 0x000fe2000c741270 */
[----:B------:R-:W-:Y:S01]  /*b5c0*/  ULDC UR5, c[0x0][0x22c] ;  /* 0x00008b0000057ab9 */ /* 0x000fe20000000800 */
[----:B------:R-:W-:-:S02]  /*b5d0*/  LEA.HI.X.SX32 R11, R65, R50, 0x1, P5 ;  /* 0x00000032410b7211 */ /* 0x000fc400028f0eff */
[----:B--2---:R-:W-:Y:S01]  /*b5e0*/  PRMT R19, R4, 0x7770, RZ ;  /* 0x0000777004137816 */ /* 0x004fe200000000ff */
[----:B0-----:R-:W-:Y:S01]  /*b5f0*/  IMAD R3, R66, UR4, RZ ;  /* 0x0000000442037c24 */ /* 0x001fe2000f8e02ff */
[----:B------:R-:W-:Y:S02]  /*b600*/  LEA.HI.X.SX32 R13, R13, R50, 0x1, P6 ;  /* 0x000000320d0d7211 */ /* 0x000fe400030f0eff */
[----:B------:R-:W-:Y:S02]  /*b610*/  PRMT R17, R5, 0x7770, RZ ;  /* 0x0000777005117816 */ /* 0x000fe400000000ff */
[C---:B------:R-:W-:Y:S01]  /*b620*/  IADD3 R2, P5, R3.reuse, R26, RZ ;  /* 0x0000001a03027210 */ /* 0x040fe20007fbe0ff */
[----:B------:R-:W-:Y:S01]  /*b630*/  @P1 STG.E.U8 desc[UR18][R10.64], R19 ;  /* 0x000000130a001986 */ /* 0x000fe2000c101112 */
[----:B------:R-:W-:Y:S02]  /*b640*/  PRMT R21, R6, 0x7770, RZ ;  /* 0x0000777006157816 */ /* 0x000fe400000000ff */
[----:B------:R-:W-:Y:S01]  /*b650*/  LEA.HI.X.SX32 R3, R3, R50, 0x1, P5 ;  /* 0x0000003203037211 */ /* 0x000fe200028f0eff */
[----:B------:R0:W-:Y:S01]  /*b660*/  @P3 STG.E.U8 desc[UR18][R12.64], R17 ;  /* 0x000000110c003986 */ /* 0x0001e2000c101112 */
[C---:B------:R-:W-:Y:S01]  /*b670*/  ISETP.LT.AND P3, PT, R77.reuse, UR6, !P0 ;  /* 0x000000064d007c0c */ /* 0x040fe2000c761270 */
[----:B------:R-:W-:Y:S01]  /*b680*/  IMAD R77, R77, UR4, RZ ;  /* 0x000000044d4d7c24 */ /* 0x000fe2000f8e02ff */
[C---:B------:R-:W-:Y:S01]  /*b690*/  ISETP.LT.AND P1, PT, R67.reuse, UR5, !P0 ;  /* 0x0000000543007c0c */ /* 0x040fe2000c721270 */
[----:B------:R-:W-:Y:S01]  /*b6a0*/  IMAD R67, R67, UR4, RZ ;  /* 0x0000000443437c24 */ /* 0x000fe2000f8e02ff */
[----:B------:R1:W-:Y:S01]  /*b6b0*/  @P2 STG.E.U8 desc[UR18][R2.64], R21 ;  /* 0x0000001502002986 */ /* 0x0003e2000c101112 */
[C---:B------:R-:W-:Y:S01]  /*b6c0*/  ISETP.LT.AND P4, PT, R78.reuse, UR7, !P0 ;  /* 0x000000074e007c0c */ /* 0x040fe2000c781270 */
[----:B------:R-:W-:Y:S01]  /*b6d0*/  ULDC UR5, c[0x0][0x22c] ;  /* 0x00008b0000057ab9 */ /* 0x000fe20000000800 */
[----:B0-----:R-:W-:Y:S01]  /*b6e0*/  IMAD R13, R78, UR4, RZ ;  /* 0x000000044e0d7c24 */ /* 0x001fe2000f8e02ff */
[-C--:B------:R-:W-:Y:S01]  /*b6f0*/  IADD3 R8, P6, R77, R26.reuse, RZ ;  /* 0x0000001a4d087210 */ /* 0x080fe20007fde0ff */
[----:B------:R-:W-:Y:S01]  /*b700*/  ULDC UR6, c[0x0][0x22c] ;  /* 0x00008b0000067ab9 */ /* 0x000fe20000000800 */
[-C--:B------:R-:W-:Y:S01]  /*b710*/  IADD3 R10, P5, R67, R26.reuse, RZ ;  /* 0x0000001a430a7210 */ /* 0x080fe20007fbe0ff */
[----:B------:R-:W-:Y:S01]  /*b720*/  ULDC UR7, c[0x0][0x22c] ;  /* 0x00008b0000077ab9 */ /* 0x000fe20000000800 */
[----:B------:R-:W-:-:S04]  /*b730*/  IADD3 R12, P2, R13, R26, RZ ;  /* 0x0000001a0d0c7210 */ /* 0x000fc80007f5e0ff */
[-C--:B------:R-:W-:Y:S02]  /*b740*/  LEA.HI.X.SX32 R13, R13, R50.reuse, 0x1, P2 ;  /* 0x000000320d0d7211 */ /* 0x080fe400010f0eff */
[C---:B------:R-:W-:Y:S01]  /*b750*/  ISETP.LT.AND P2, PT, R69.reuse, UR5, !P0 ;  /* 0x0000000545007c0c */ /* 0x040fe2000c741270 */
[----:B------:R-:W-:Y:S01]  /*b760*/  IMAD R69, R69, UR4, RZ ;  /* 0x0000000445457c24 */ /* 0x000fe2000f8e02ff */
[-C--:B------:R-:W-:Y:S01]  /*b770*/  LEA.HI.X.SX32 R9, R77, R50.reuse, 0x1, P6 ;  /* 0x000000324d097211 */ /* 0x080fe200030f0eff */
[----:B------:R-:W-:Y:S01]  /*b780*/  ULDC UR5, c[0x0][0x22c] ;  /* 0x00008b0000057ab9 */ /* 0x000fe20000000800 */
[----:B------:R-:W-:Y:S02]  /*b790*/  PRMT R19, R7, 0x7770, RZ ;  /* 0x0000777007137816 */ /* 0x000fe400000000ff */
[----:B------:R-:W-:Y:S02]  /*b7a0*/  LEA.HI.X.SX32 R11, R67, R50, 0x1, P5 ;  /* 0x00000032430b7211 */ /* 0x000fe400028f0eff */
[----:B------:R-:W-:-:S02]  /*b7b0*/  PRMT R17, R4, 0x7771, RZ ;  /* 0x0000777104117816 */ /* 0x000fc400000000ff */
[----:B------:R-:W-:Y:S01]  /*b7c0*/  PRMT R15, R5, 0x7771, RZ ;  /* 0x00007771050f7816 */ /* 0x000fe200000000ff */
[----:B------:R0:W-:Y:S01]  /*b7d0*/  @P3 STG.E.U8 desc[UR18][R8.64], R19 ;  /* 0x0000001308003986 */ /* 0x0001e2000c101112 */
[----:B-1----:R-:W-:Y:S02]  /*b7e0*/  IADD3 R2, P5, R69, R26, RZ ;  /* 0x0000001a45027210 */ /* 0x002fe40007fbe0ff */
[----:B------:R-:W-:Y:S01]  /*b7f0*/  ISETP.LT.AND P3, PT, R79, UR6, !P0 ;  /* 0x000000064f007c0c */ /* 0x000fe2000c761270 */
[----:B------:R1:W-:Y:S01]  /*b800*/  @P1 STG.E.U8 desc[UR18][R10.64], R17 ;  /* 0x000000110a001986 */ /* 0x0003e2000c101112 */
[----:B------:R-:W-:Y:S01]  /*b810*/  ISETP.LT.AND P1, PT, R71, UR5, !P0 ;  /* 0x0000000547007c0c */ /* 0x000fe2000c721270 */
[----:B------:R-:W-:Y:S01]  /*b820*/  IMAD R79, R79, UR4, RZ ;  /* 0x000000044f4f7c24 */ /* 0x000fe2000f8e02ff */
[----:B------:R-:W-:Y:S01]  /*b830*/  LEA.HI.X.SX32 R3, R69, R50, 0x1, P5 ;  /* 0x0000003245037211 */ /* 0x000fe200028f0eff */
[----:B------:R2:W-:Y:S01]  /*b840*/  @P4 STG.E.U8 desc[UR18][R12.64], R15 ;  /* 0x0000000f0c004986 */ /* 0x0005e2000c101112 */
[----:B------:R-:W-:Y:S01]  /*b850*/  IMAD R71, R71, UR4, RZ ;  /* 0x0000000447477c24 */ /* 0x000fe2000f8e02ff */
[----:B------:R-:W-:Y:S01]  /*b860*/  PRMT R21, R6, 0x7771, RZ ;  /* 0x0000777106157816 */ /* 0x000fe200000000ff */
[----:B------:R-:W-:Y:S01]  /*b870*/  ULDC UR6, c[0x0][0x22c] ;  /* 0x00008b0000067ab9 */ /* 0x000fe20000000800 */
[C---:B------:R-:W-:Y:S01]  /*b880*/  ISETP.LT.AND P4, PT, R80.reuse, UR7, !P0 ;  /* 0x0000000750007c0c */ /* 0x040fe2000c781270 */
[----:B------:R-:W-:Y:S01]  /*b890*/  ULDC UR7, c[0x0][0x22c] ;  /* 0x00008b0000077ab9 */ /* 0x000fe20000000800 */
[-C--:B0-----:R-:W-:Y:S01]  /*b8a0*/  IADD3 R8, P6, R79, R26.reuse, RZ ;  /* 0x0000001a4f087210 */ /* 0x081fe20007fde0ff */
[----:B------:R0:W-:Y:S01]  /*b8b0*/  @P2 STG.E.U8 desc[UR18][R2.64], R21 ;  /* 0x0000001502002986 */ /* 0x0001e2000c101112 */
[----:B-1----:R-:W-:Y:S01]  /*b8c0*/  IADD3 R10, P5, R71, R26, RZ ;  /* 0x0000001a470a7210 */ /* 0x002fe20007fbe0ff */
[----:B------:R-:W-:Y:S01]  /*b8d0*/  ULDC UR5, c[0x0][0x22c] ;  /* 0x00008b0000057ab9 */ /* 0x000fe20000000800 */
[----:B--2---:R-:W-:Y:S01]  /*b8e0*/  IMAD R13, R80, UR4, RZ ;  /* 0x00000004500d7c24 */ /* 0x004fe2000f8e02ff */
[----:B------:R-:W-:-:S02]  /*b8f0*/  LEA.HI.X.SX32 R9, R79, R50, 0x1, P6 ;  /* 0x000000324f097211 */ /* 0x000fc400030f0eff */
[----:B------:R-:W-:Y:S02]  /*b900*/  PRMT R19, R7, 0x7771, RZ ;  /* 0x0000777107137816 */ /* 0x000fe400000000ff */
[----:B------:R-:W-:Y:S02]  /*b910*/  IADD3 R12, P2, R13, R26, RZ ;  /* 0x0000001a0d0c7210 */ /* 0x000fe40007f5e0ff */
[-C--:B------:R-:W-:Y:S01]  /*b920*/  LEA.HI.X.SX32 R11, R71, R50.reuse, 0x1, P5 ;  /* 0x00000032470b7211 */ /* 0x080fe200028f0eff */
[----:B0-----:R-:W-:Y:S01]  /*b930*/  IMAD R3, R72, UR4, RZ ;  /* 0x0000000448037c24 */ /* 0x001fe2000f8e02ff */
[----:B------:R-:W-:Y:S02]  /*b940*/  PRMT R17, R4, 0x7772, RZ ;  /* 0x0000777204117816 */ /* 0x000fe400000000ff */
[----:B------:R-:W-:Y:S02]  /*b950*/  LEA.HI.X.SX32 R13, R13, R50, 0x1, P2 ;  /* 0x000000320d0d7211 */ /* 0x000fe400010f0eff */
[----:B------:R-:W-:Y:S01]  /*b960*/  PRMT R15, R5, 0x7772, RZ ;  /* 0x00007772050f7816 */ /* 0x000fe200000000ff */
[----:B------:R-:W-:Y:S01]  /*b970*/  @P3 STG.E.U8 desc[UR18][R8.64], R19 ;  /* 0x0000001308003986 */ /* 0x000fe2000c101112 */
[C---:B------:R-:W-:Y:S01]  /*b980*/  ISETP.LT.AND P3, PT, R73.reuse, UR7, !P0 ;  /* 0x0000000749007c0c */ /* 0x040fe2000c761270 */
[----:B------:R-:W-:-:S02]  /*b990*/  IMAD R73, R73, UR4, RZ ;  /* 0x0000000449497c24 */ /* 0x000fc4000f8e02ff */
[----:B------:R0:W-:Y:S01]  /*b9a0*/  @P1 STG.E.U8 desc[UR18][R10.64], R17 ;  /* 0x000000110a001986 */ /* 0x0001e2000c101112 */
[----:B------:R-:W-:-:S03]  /*b9b0*/  IADD3 R2, P1, R3, R26, RZ ;  /* 0x0000001a03027210 */ /* 0x000fc60007f3e0ff */
[----:B------:R1:W-:Y:S01]  /*b9c0*/  @P4 STG.E.U8 desc[UR18][R12.64], R15 ;  /* 0x0000000f0c004986 */ /* 0x0003e2000c101112 */
[C---:B------:R-:W-:Y:S01]  /*b9d0*/  ISETP.LT.AND P4, PT, R81.reuse, UR6, !P0 ;  /* 0x0000000651007c0c */ /* 0x040fe2000c781270 */
[----:B------:R-:W-:Y:S01]  /*b9e0*/  IMAD R81, R81, UR4, RZ ;  /* 0x0000000451517c24 */ /* 0x000fe2000f8e02ff */
[----:B------:R-:W-:Y:S02]  /*b9f0*/  LEA.HI.X.SX32 R3, R3, R50, 0x1, P1 ;  /* 0x0000003203037211 */ /* 0x000fe400008f0eff */
[-C--:B0-----:R-:W-:Y:S02]  /*ba00*/  IADD3 R10, P1, R73, R26.reuse, RZ ;  /* 0x0000001a490a7210 */ /* 0x081fe40007f3e0ff */
[----:B------:R-:W-:Y:S01]  /*ba10*/  IADD3 R8, P6, R81, R26, RZ ;  /* 0x0000001a51087210 */ /* 0x000fe20007fde0ff */
[----:B-1----:R-:W-:Y:S02]  /*ba20*/  IMAD R15, R0, UR4, RZ ;  /* 0x00000004000f7c24 */ /* 0x002fe4000f8e02ff */
[----:B------:R-:W-:Y:S01]  /*ba30*/  IMAD R13, R84, UR4, RZ ;  /* 0x00000004540d7c24 */ /* 0x000fe2000f8e02ff */
[----:B------:R-:W-:-:S02]  /*ba40*/  LEA.HI.X.SX32 R11, R73, R50, 0x1, P1 ;  /* 0x00000032490b7211 */ /* 0x000fc400008f0eff */
[----:B------:R-:W-:Y:S01]  /*ba50*/  IADD3 R14, P1, R15, R26, RZ ;  /* 0x0000001a0f0e7210 */ /* 0x000fe20007f3e0ff */
[----:B------:R-:W-:Y:S01]  /*ba60*/  IMAD R17, R85, UR4, RZ ;  /* 0x0000000455117c24 */ /* 0x000fe2000f8e02ff */
[----:B------:R-:W-:Y:S01]  /*ba70*/  ISETP.LT.AND P5, PT, R72, UR5, !P0 ;  /* 0x0000000548007c0c */ /* 0x000fe2000c7a1270 */
[----:B------:R-:W-:Y:S01]  /*ba80*/  ULDC UR4, c[0x0][0x22c] ;  /* 0x00008b0000047ab9 */ /* 0x000fe20000000800 */
[----:B------:R-:W-:Y:S02]  /*ba90*/  LEA.HI.X.SX32 R9, R81, R50, 0x1, P6 ;  /* 0x0000003251097211 */ /* 0x000fe400030f0eff */
[----:B------:R-:W-:Y:S02]  /*baa0*/  IADD3 R12, P6, R13, R26, RZ ;  /* 0x0000001a0d0c7210 */ /* 0x000fe40007fde0ff */
[----:B------:R-:W-:Y:S02]  /*bab0*/  ISETP.LT.AND P2, PT, R84, UR8, !P0 ;  /* 0x0000000854007c0c */ /* 0x000fe4000c741270 */
[----:B------:R-:W-:-:S02]  /*bac0*/  LEA.HI.X.SX32 R15, R15, R50, 0x1, P1 ;  /* 0x000000320f0f7211 */ /* 0x000fc400008f0eff */
[----:B------:R-:W-:Y:S02]  /*bad0*/  ISETP.LT.AND P1, PT, R0, UR9, !P0 ;  /* 0x0000000900007c0c */ /* 0x000fe4000c721270 */
[----:B------:R-:W-:Y:S02]  /*bae0*/  LEA.HI.X.SX32 R13, R13, R50, 0x1, P6 ;  /* 0x000000320d0d7211 */ /* 0x000fe400030f0eff */
[----:B------:R-:W-:Y:S02]  /*baf0*/  ISETP.LT.AND P0, PT, R85, UR4, !P0 ;  /* 0x0000000455007c0c */ /* 0x000fe4000c701270 */
[----:B------:R-:W-:Y:S02]  /*bb00*/  IADD3 R26, P6, R17, R26, RZ ;  /* 0x0000001a111a7210 */ /* 0x000fe40007fde0ff */
[----:B------:R-:W-:Y:S02]  /*bb10*/  PRMT R23, R6, 0x7772, RZ ;  /* 0x0000777206177816 */ /* 0x000fe400000000ff */
[----:B------:R-:W-:-:S02]  /*bb20*/  PRMT R21, R7, 0x7772, RZ ;  /* 0x0000777207157816 */ /* 0x000fc400000000ff */
[----:B------:R-:W-:Y:S02]  /*bb30*/  LEA.HI.X.SX32 R27, R17, R50, 0x1, P6 ;  /* 0x00000032111b7211 */ /* 0x000fe400030f0eff */
[----:B------:R-:W-:Y:S02]  /*bb40*/  PRMT R19, R4, 0x7773, RZ ;  /* 0x0000777304137816 */ /* 0x000fe400000000ff */
[----:B------:R-:W-:Y:S01]  /*bb50*/  PRMT R17, R5, 0x7773, RZ ;  /* 0x0000777305117816 */ /* 0x000fe200000000ff */
[----:B------:R0:W-:Y:S01]  /*bb60*/  @P5 STG.E.U8 desc[UR18][R2.64], R23 ;  /* 0x0000001702005986 */ /* 0x0001e2000c101112 */
[----:B------:R-:W-:-:S03]  /*bb70*/  PRMT R5, R6, 0x7773, RZ ;  /* 0x0000777306057816 */ /* 0x000fc600000000ff */
[----:B------:R0:W-:Y:S04]  /*bb80*/  @P4 STG.E.U8 desc[UR18][R8.64], R21 ;  /* 0x0000001508004986 */ /* 0x0001e8000c101112 */
[----:B------:R0:W-:Y:S04]  /*bb90*/  @P3 STG.E.U8 desc[UR18][R10.64], R19 ;  /* 0x000000130a003986 */ /* 0x0001e8000c101112 */
[----:B------:R0:W-:Y:S01]  /*bba0*/  @P2 STG.E.U8 desc[UR18][R12.64], R17 ;  /* 0x000000110c002986 */ /* 0x0001e2000c101112 */
[----:B------:R-:W-:-:S03]  /*bbb0*/  PRMT R7, R7, 0x7773, RZ ;  /* 0x0000777307077816 */ /* 0x000fc600000000ff */
[----:B------:R0:W-:Y:S01]  /*bbc0*/  @P1 STG.E.U8 desc[UR18][R14.64], R5 ;  /* 0x000000050e001986 */ /* 0x0001e2000c101112 */
[----:B------:R-:W-:Y:S05]  /*bbd0*/  @!P0 EXIT ;  /* 0x000000000000894d */ /* 0x000fea0003800000 */
[----:B------:R-:W-:Y:S01]  /*bbe0*/  STG.E.U8 desc[UR18][R26.64], R7 ;  /* 0x000000071a007986 */ /* 0x000fe2000c101112 */
[----:B------:R-:W-:Y:S05]  /*bbf0*/  EXIT ;  /* 0x000000000000794d */ /* 0x000fea0003800000 */
.L_x_3:
[----:B------:R-:W-:-:S00]  /*bc00*/  BRA `(.L_x_3) ;  /* 0xfffffffc00fc7947 */ /* 0x000fc0000383ffff */
[----:B------:R-:W-:-:S00]  /*bc10*/  NOP ;  /* 0x0000000000007918 */ /* 0x000fc00000000000 */
        /* <DEDUP_REMOVED lines=14> */
.L_x_4:


//--------------------- .nv.shared.matmul_kernel  --------------------------
	.section	.nv.shared.matmul_kernel,"aw",@nobits
	.sectionflags	@""
	.align	16
	.zero		1024


//--------------------- .nv.shared.reserved.0     --------------------------
	.section	.nv.shared.reserved.0,"aw",@nobits
	.weak		__nv_reservedSMEM_offset_0_alias
	.size		__nv_reservedSMEM_offset_0_alias, 0, 0
	.other		__nv_reservedSMEM_offset_0_alias,@"STO_CUDA_RESERVED_SHARED STV_DEFAULT"
__nv_reservedSMEM_offset_0_alias:
	.zero		0


//--------------------- .nv.constant0.matmul_kernel --------------------------
	.section	.nv.constant0.matmul_kernel,"a",@progbits
	.sectionflags	@""
	.align	4
.nv.constant0.matmul_kernel:
	.zero		608


//--------------------- SYMBOLS --------------------------

	.type		.nv.reservedSmem.offset0,@object
	.size		.nv.reservedSmem.offset0,0x4
